// auto-generated by cutlass_sweep.gemm — config: {"arch": "sm_90", "cluster_m": 2, "cluster_n": 2, "dtype": "e5m2", "dtype_b": "e5m2", "layout": "nt", "stages": 0, "tile_k": 32, "tile_m": 128, "tile_n": 128}
#include "cutlass/cutlass.h"
#include "cutlass/gemm/collective/collective_builder.hpp"
#include "cutlass/gemm/device/gemm_universal_adapter.h"
#include "cutlass/gemm/kernel/gemm_universal.hpp"
#include "cutlass/epilogue/collective/collective_builder.hpp"

using ElemA = cutlass::float_e5m2_t;
using ElemB = cutlass::float_e5m2_t;
using ElemCD = cutlass::float_e5m2_t;
using Acc  = float;
using TileShape    = cute::Shape<cute::_128, cute::_128, cute::_32>;
using ClusterShape = cute::Shape<cute::_2, cute::_2, cute::_1>;

using CollectiveEpilogue = typename cutlass::epilogue::collective::CollectiveBuilder<
    cutlass::arch::Sm90, cutlass::arch::OpClassTensorOp,
    TileShape, ClusterShape,
    cutlass::epilogue::collective::EpilogueTileAuto,
    Acc, Acc,
    ElemCD, cutlass::layout::RowMajor, 128 / cutlass::sizeof_bits<ElemCD>::value,
    ElemCD, cutlass::layout::RowMajor, 128 / cutlass::sizeof_bits<ElemCD>::value,
    cutlass::epilogue::collective::EpilogueScheduleAuto
  >::CollectiveOp;

using CollectiveMainloop = typename cutlass::gemm::collective::CollectiveBuilder<
    cutlass::arch::Sm90, cutlass::arch::OpClassTensorOp,
    ElemA, cutlass::layout::RowMajor, 128 / cutlass::sizeof_bits<ElemA>::value,
    ElemB, cutlass::layout::ColumnMajor, 128 / cutlass::sizeof_bits<ElemB>::value,
    Acc,
    TileShape, ClusterShape,
    cutlass::gemm::collective::StageCountAutoCarveout<static_cast<int>(sizeof(typename CollectiveEpilogue::SharedStorage))>,
    cutlass::gemm::collective::KernelScheduleAuto
  >::CollectiveOp;

using GemmKernel = cutlass::gemm::kernel::GemmUniversal<
    cute::Shape<int,int,int,int>,
    CollectiveMainloop,
    CollectiveEpilogue
>;
using Gemm = cutlass::gemm::device::GemmUniversalAdapter<GemmKernel>;

// Force the device kernel symbol into the cubin without needing a host main.
auto* _anchor = &cutlass::device_kernel<GemmKernel>;


// ===== COMPILED SASS (sm_90a) =====

	.target	sm_90a

	.elftype	@"ET_EXEC"


//--------------------- .note.nv.tkinfo           --------------------------
	.section	.note.nv.tkinfo,"",@"SHT_NOTE"
	.sectionflags	@"SHF_NOTE_NV_TKINFO"
	.tkinfo
        /*0018*/ 	.word	0x00000002
        /*0030*/ 	.string	""
        /*0030*/ 	.string	"ptxas"
        /*0030*/ 	.string	"Cuda compilation tools, release 13.0, V13.0.88"
        /*0030*/ 	.string	"Build cuda_13.0.r13.0/compiler.36424714_0"
        /*0030*/ 	.string	"-arch sm_90a -m 64 "



//--------------------- .note.nv.cuinfo           --------------------------
	.section	.note.nv.cuinfo,"",@"SHT_NOTE"
	.sectionflags	@"SHF_NOTE_NV_CUINFO"
        /*0018*/ 	.short	0x0002
        /*001a*/ 	.short	0x005a
        /*001c*/ 	.short	0x0082
	.zero		2


//--------------------- .nv.info                  --------------------------
	.section	.nv.info,"",@"SHT_CUDA_INFO"
	.align	4


	//----- nvinfo : EIATTR_REGCOUNT
	.align		4
        /*0000*/ 	.byte	0x04, 0x2f
        /*0002*/ 	.short	(.L_12 - .L_11)
	.align		4
.L_11:
        /*0004*/ 	.word	index@(_ZN7cutlass13device_kernelINS_4gemm6kernel13GemmUniversalIN4cute5tupleIJiiiiEEENS1_10collective13CollectiveMmaINS1_37MainloopSm90TmaGmmaWarpSpecializedFP8ILi28ENS5_IJNS4_1CILi2EEESB_NSA_ILi1EEEEEENS1_35KernelTmaWarpSpecializedCooperativeEEENS5_IJNSA_ILi128EEESG_NSA_ILi32EEEEEENS_12float_e5m2_tENS5_IJlSC_lEEESJ_SK_NS4_8TiledMMAINS4_8MMA_AtomIJNS4_4SM904GMMA31MMA_64x128x32_F32E5M2E5M2_SS_TNILNSO_7ScaleInE1ELSQ_1EEEEEENS4_6LayoutINS5_IJSB_SC_SC_EEENS5_IJSC_NSA_ILi0EEESV_EEEEENS5_IJNS4_10UnderscoreESY_SY_EEEEENS4_23SM90_TMA_LOAD_MULTICASTENS4_14ComposedLayoutINS4_7SwizzleILi1ELi4ELi3EEENS4_18smem_ptr_flag_bitsILi8EEENST_INS5_IJNSA_ILi8EEESH_EEENS5_IJSH_SC_EEEEEEEvNS4_8identityES11_S1B_vS1C_EENS_8epilogue10collective6detail29Sm90TmaWarpSpecializedAdapterINS1F_15DefaultEpilogueISJ_SK_SK_NS1E_6thread17LinearCombinationISJ_Li1EffLNS1J_9ScaleType4KindE0ELNS_15FloatRoundStyleE2ESJ_EENS1_15EpilogueDefaultEEEEEvvEEEEvNT_6ParamsE)
        /*0008*/ 	.word	0x000000a8


	//----- nvinfo : EIATTR_FRAME_SIZE
	.align		4
.L_12:
        /*000c*/ 	.byte	0x04, 0x11
        /*000e*/ 	.short	(.L_14 - .L_13)
	.align		4
.L_13:
        /*0010*/ 	.word	index@(_ZN7cutlass13device_kernelINS_4gemm6kernel13GemmUniversalIN4cute5tupleIJiiiiEEENS1_10collective13CollectiveMmaINS1_37MainloopSm90TmaGmmaWarpSpecializedFP8ILi28ENS5_IJNS4_1CILi2EEESB_NSA_ILi1EEEEEENS1_35KernelTmaWarpSpecializedCooperativeEEENS5_IJNSA_ILi128EEESG_NSA_ILi32EEEEEENS_12float_e5m2_tENS5_IJlSC_lEEESJ_SK_NS4_8TiledMMAINS4_8MMA_AtomIJNS4_4SM904GMMA31MMA_64x128x32_F32E5M2E5M2_SS_TNILNSO_7ScaleInE1ELSQ_1EEEEEENS4_6LayoutINS5_IJSB_SC_SC_EEENS5_IJSC_NSA_ILi0EEESV_EEEEENS5_IJNS4_10UnderscoreESY_SY_EEEEENS4_23SM90_TMA_LOAD_MULTICASTENS4_14ComposedLayoutINS4_7SwizzleILi1ELi4ELi3EEENS4_18smem_ptr_flag_bitsILi8EEENST_INS5_IJNSA_ILi8EEESH_EEENS5_IJSH_SC_EEEEEEEvNS4_8identityES11_S1B_vS1C_EENS_8epilogue10collective6detail29Sm90TmaWarpSpecializedAdapterINS1F_15DefaultEpilogueISJ_SK_SK_NS1E_6thread17LinearCombinationISJ_Li1EffLNS1J_9ScaleType4KindE0ELNS_15FloatRoundStyleE2ESJ_EENS1_15EpilogueDefaultEEEEEvvEEEEvNT_6ParamsE)
        /*0014*/ 	.word	0x00000000


	//----- nvinfo : EIATTR_MIN_STACK_SIZE
	.align		4
.L_14:
        /*0018*/ 	.byte	0x04, 0x12
        /*001a*/ 	.short	(.L_16 - .L_15)
	.align		4
.L_15:
        /*001c*/ 	.word	index@(_ZN7cutlass13device_kernelINS_4gemm6kernel13GemmUniversalIN4cute5tupleIJiiiiEEENS1_10collective13CollectiveMmaINS1_37MainloopSm90TmaGmmaWarpSpecializedFP8ILi28ENS5_IJNS4_1CILi2EEESB_NSA_ILi1EEEEEENS1_35KernelTmaWarpSpecializedCooperativeEEENS5_IJNSA_ILi128EEESG_NSA_ILi32EEEEEENS_12float_e5m2_tENS5_IJlSC_lEEESJ_SK_NS4_8TiledMMAINS4_8MMA_AtomIJNS4_4SM904GMMA31MMA_64x128x32_F32E5M2E5M2_SS_TNILNSO_7ScaleInE1ELSQ_1EEEEEENS4_6LayoutINS5_IJSB_SC_SC_EEENS5_IJSC_NSA_ILi0EEESV_EEEEENS5_IJNS4_10UnderscoreESY_SY_EEEEENS4_23SM90_TMA_LOAD_MULTICASTENS4_14ComposedLayoutINS4_7SwizzleILi1ELi4ELi3EEENS4_18smem_ptr_flag_bitsILi8EEENST_INS5_IJNSA_ILi8EEESH_EEENS5_IJSH_SC_EEEEEEEvNS4_8identityES11_S1B_vS1C_EENS_8epilogue10collective6detail29Sm90TmaWarpSpecializedAdapterINS1F_15DefaultEpilogueISJ_SK_SK_NS1E_6thread17LinearCombinationISJ_Li1EffLNS1J_9ScaleType4KindE0ELNS_15FloatRoundStyleE2ESJ_EENS1_15EpilogueDefaultEEEEEvvEEEEvNT_6ParamsE)
        /*0020*/ 	.word	0x00000000
.L_16:


//--------------------- .nv.compat                --------------------------
	.section	.nv.compat,"",@"SHT_CUDA_COMPAT_INFO"
	.align	4
        /*0000*/ 	.byte	0x02, 0x09, 0x01, 0x00, 0x02, 0x02, 0x04, 0x00, 0x02, 0x05, 0x05, 0x00, 0x03, 0x07, 0x01, 0x01
        /*0010*/ 	.byte	0x02, 0x03, 0x01, 0x00, 0x02, 0x06, 0x01, 0x00, 0x04, 0x0b, 0x08, 0x00, 0x00, 0x00, 0x00, 0x00
        /*0020*/ 	.byte	0x00, 0x00, 0x00, 0x00


//--------------------- .nv.info._ZN7cutlass13device_kernelINS_4gemm6kernel13GemmUniversalIN4cute5tupleIJiiiiEEENS1_10collective13CollectiveMmaINS1_37MainloopSm90TmaGmmaWarpSpecializedFP8ILi28ENS5_IJNS4_1CILi2EEESB_NSA_ILi1EEEEEENS1_35KernelTmaWarpSpecializedCooperativeEEENS5_IJNSA_ILi128EEESG_NSA_ILi32EEEEEENS_12float_e5m2_tENS5_IJlSC_lEEESJ_SK_NS4_8TiledMMAINS4_8MMA_AtomIJNS4_4SM904GMMA31MMA_64x128x32_F32E5M2E5M2_SS_TNILNSO_7ScaleInE1ELSQ_1EEEEEENS4_6LayoutINS5_IJSB_SC_SC_EEENS5_IJSC_NSA_ILi0EEESV_EEEEENS5_IJNS4_10UnderscoreESY_SY_EEEEENS4_23SM90_TMA_LOAD_MULTICASTENS4_14ComposedLayoutINS4_7SwizzleILi1ELi4ELi3EEENS4_18smem_ptr_flag_bitsILi8EEENST_INS5_IJNSA_ILi8EEESH_EEENS5_IJSH_SC_EEEEEEEvNS4_8identityES11_S1B_vS1C_EENS_8epilogue10collective6detail29Sm90TmaWarpSpecializedAdapterINS1F_15DefaultEpilogueISJ_SK_SK_NS1E_6thread17LinearCombinationISJ_Li1EffLNS1J_9ScaleType4KindE0ELNS_15FloatRoundStyleE2ESJ_EENS1_15EpilogueDefaultEEEEEvvEEEEvNT_6ParamsE --------------------------
	.section	.nv.info._ZN7cutlass13device_kernelINS_4gemm6kernel13GemmUniversalIN4cute5tupleIJiiiiEEENS1_10collective13CollectiveMmaINS1_37MainloopSm90TmaGmmaWarpSpecializedFP8ILi28ENS5_IJNS4_1CILi2EEESB_NSA_ILi1EEEEEENS1_35KernelTmaWarpSpecializedCooperativeEEENS5_IJNSA_ILi128EEESG_NSA_ILi32EEEEEENS_12float_e5m2_tENS5_IJlSC_lEEESJ_SK_NS4_8TiledMMAINS4_8MMA_AtomIJNS4_4SM904GMMA31MMA_64x128x32_F32E5M2E5M2_SS_TNILNSO_7ScaleInE1ELSQ_1EEEEEENS4_6LayoutINS5_IJSB_SC_SC_EEENS5_IJSC_NSA_ILi0EEESV_EEEEENS5_IJNS4_10UnderscoreESY_SY_EEEEENS4_23SM90_TMA_LOAD_MULTICASTENS4_14ComposedLayoutINS4_7SwizzleILi1ELi4ELi3EEENS4_18smem_ptr_flag_bitsILi8EEENST_INS5_IJNSA_ILi8EEESH_EEENS5_IJSH_SC_EEEEEEEvNS4_8identityES11_S1B_vS1C_EENS_8epilogue10collective6detail29Sm90TmaWarpSpecializedAdapterINS1F_15DefaultEpilogueISJ_SK_SK_NS1E_6thread17LinearCombinationISJ_Li1EffLNS1J_9ScaleType4KindE0ELNS_15FloatRoundStyleE2ESJ_EENS1_15EpilogueDefaultEEEEEvvEEEEvNT_6ParamsE,"",@"SHT_CUDA_INFO"
	.sectionflags	@""
	.align	4


	//----- nvinfo : EIATTR_CUDA_API_VERSION
	.align		4
        /*0000*/ 	.byte	0x04, 0x37
        /*0002*/ 	.short	(.L_18 - .L_17)
.L_17:
        /*0004*/ 	.word	0x00000082


	//----- nvinfo : EIATTR_KPARAM_INFO
	.align		4
.L_18:
        /*0008*/ 	.byte	0x04, 0x17
        /*000a*/ 	.short	(.L_20 - .L_19)
.L_19:
        /*000c*/ 	.word	0x00000000
        /*0010*/ 	.short	0x0000
        /*0012*/ 	.short	0x0070
        /*0014*/ 	.byte	0x00, 0xf0, 0x01, 0x10


	//----- nvinfo : EIATTR_SPARSE_MMA_MASK
	.align		4
.L_20:
        /*0018*/ 	.byte	0x03, 0x50
        /*001a*/ 	.short	0x0000


	//----- nvinfo : EIATTR_MAXREG_COUNT
	.align		4
        /*001c*/ 	.byte	0x03, 0x1b
        /*001e*/ 	.short	0x00a8


	//----- nvinfo : EIATTR_NUM_BARRIERS
	.align		4
        /*0020*/ 	.byte	0x02, 0x4c
        /*0022*/ 	.byte	0x01
	.zero		1


	//----- nvinfo : EIATTR_MERCURY_ISA_VERSION
	.align		4
        /*0024*/ 	.byte	0x03, 0x5f
        /*0026*/ 	.short	0x0101


	//----- nvinfo : EIATTR_INT_WARP_WIDE_INSTR_OFFSETS
	.align		4
        /*0028*/ 	.byte	0x04, 0x31
        /*002a*/ 	.short	(.L_22 - .L_21)


	//   ....[0]....
.L_21:
        /*002c*/ 	.word	0x000007d0


	//   ....[1]....
        /*0030*/ 	.word	0x00000800


	//   ....[2]....
        /*0034*/ 	.word	0x00000980


	//----- nvinfo : EIATTR_COOP_GROUP_MASK_REGIDS
	.align		4
.L_22:
        /*0038*/ 	.byte	0x04, 0x29
        /*003a*/ 	.short	(.L_24 - .L_23)


	//   ....[0]....
.L_23:
        /*003c*/ 	.word	0xffffffff


	//   ....[1]....
        /*0040*/ 	.word	0xffffffff


	//   ....[2]....
        /*0044*/ 	.word	0xffffffff


	//   ....[3]....
        /*0048*/ 	.word	0xffffffff


	//   ....[4]....
        /*004c*/ 	.word	0xffffffff


	//   ....[5]....
        /*0050*/ 	.word	0xffffffff


	//----- nvinfo : EIATTR_COOP_GROUP_INSTR_OFFSETS
	.align		4
.L_24:
        /*0054*/ 	.byte	0x04, 0x28
        /*0056*/ 	.short	(.L_26 - .L_25)


	//   ....[0]....
.L_25:
        /*0058*/ 	.word	0x00000060


	//   ....[1]....
        /*005c*/ 	.word	0x00000070


	//   ....[2]....
        /*0060*/ 	.word	0x00000130


	//   ....[3]....
        /*0064*/ 	.word	0x00000600


	//   ....[4]....
        /*0068*/ 	.word	0x00000b20


	//   ....[5]....
        /*006c*/ 	.word	0x000015a0


	//----- nvinfo : EIATTR_REG_RECONFIG
	.align		4
.L_26:
        /*0070*/ 	.byte	0x01, 0x54
	.zero		2


	//----- nvinfo : EIATTR_MBARRIER_INSTR_OFFSETS
	.align		4
        /*0074*/ 	.byte	0x04, 0x39
        /*0076*/ 	.short	(.L_28 - .L_27)


	//   ....[0]....
.L_27:
        /*0078*/ 	.word	0x00000250
        /*007c*/ 	.word	0x000000ff
        /*0080*/ 	.word	0x00000000
        /*0084*/ 	.short	0x0100
        /*0086*/ 	.byte	0x08
	.zero		1


	//   ....[1]....
        /*0088*/ 	.word	0x00000260
        /*008c*/ 	.word	0x000000ff
        /*0090*/ 	.word	0x000000e0
        /*0094*/ 	.short	0x0100
        /*0096*/ 	.byte	0x08
	.zero		1


	//   ....[2]....
        /*0098*/ 	.word	0x00000270
        /*009c*/ 	.word	0x000000ff
        /*00a0*/ 	.word	0x00000008
        /*00a4*/ 	.short	0x0100
        /*00a6*/ 	.byte	0x08
	.zero		1


	//   ....[3]....
        /*00a8*/ 	.word	0x00000280
        /*00ac*/ 	.word	0x000000ff
        /*00b0*/ 	.word	0x000000e8
        /*00b4*/ 	.short	0x0100
        /*00b6*/ 	.byte	0x08
	.zero		1


	//   ....[4]....
        /*00b8*/ 	.word	0x00000290
        /*00bc*/ 	.word	0x000000ff
        /*00c0*/ 	.word	0x00000010
        /*00c4*/ 	.short	0x0100
        /*00c6*/ 	.byte	0x08
	.zero		1


	//   ....[5]....
        /*00c8*/ 	.word	0x000002a0
        /*00cc*/ 	.word	0x000000ff
        /*00d0*/ 	.word	0x000000f0
        /*00d4*/ 	.short	0x0100
        /*00d6*/ 	.byte	0x08
	.zero		1


	//   ....[6]....
        /*00d8*/ 	.word	0x000002b0
        /*00dc*/ 	.word	0x000000ff
        /*00e0*/ 	.word	0x00000018
        /*00e4*/ 	.short	0x0100
        /*00e6*/ 	.byte	0x08
	.zero		1


	//   ....[7]....
        /*00e8*/ 	.word	0x000002c0
        /*00ec*/ 	.word	0x000000ff
        /*00f0*/ 	.word	0x000000f8
        /*00f4*/ 	.short	0x0100
        /*00f6*/ 	.byte	0x08
	.zero		1


	//   ....[8]....
        /*00f8*/ 	.word	0x000002d0
        /*00fc*/ 	.word	0x000000ff
        /*0100*/ 	.word	0x00000020
        /*0104*/ 	.short	0x0100
        /*0106*/ 	.byte	0x08
	.zero		1


	//   ....[9]....
        /*0108*/ 	.word	0x000002e0
        /*010c*/ 	.word	0x000000ff
        /*0110*/ 	.word	0x00000100
        /*0114*/ 	.short	0x0100
        /*0116*/ 	.byte	0x08
	.zero		1


	//   ....[10]....
        /*0118*/ 	.word	0x000002f0
        /*011c*/ 	.word	0x000000ff
        /*0120*/ 	.word	0x00000028
        /*0124*/ 	.short	0x0100
        /*0126*/ 	.byte	0x08
	.zero		1


	//   ....[11]....
        /*0128*/ 	.word	0x00000300
        /*012c*/ 	.word	0x000000ff
        /*0130*/ 	.word	0x00000108
        /*0134*/ 	.short	0x0100
        /*0136*/ 	.byte	0x08
	.zero		1


	//   ....[12]....
        /*0138*/ 	.word	0x00000310
        /*013c*/ 	.word	0x000000ff
        /*0140*/ 	.word	0x00000030
        /*0144*/ 	.short	0x0100
        /*0146*/ 	.byte	0x08
	.zero		1


	//   ....[13]....
        /*0148*/ 	.word	0x00000320
        /*014c*/ 	.word	0x000000ff
        /*0150*/ 	.word	0x00000110
        /*0154*/ 	.short	0x0100
        /*0156*/ 	.byte	0x08
	.zero		1


	//   ....[14]....
        /*0158*/ 	.word	0x00000330
        /*015c*/ 	.word	0x000000ff
        /*0160*/ 	.word	0x00000038
        /*0164*/ 	.short	0x0100
        /*0166*/ 	.byte	0x08
	.zero		1


	//   ....[15]....
        /*0168*/ 	.word	0x00000340
        /*016c*/ 	.word	0x000000ff
        /*0170*/ 	.word	0x00000118
        /*0174*/ 	.short	0x0100
        /*0176*/ 	.byte	0x08
	.zero		1


	//   ....[16]....
        /*0178*/ 	.word	0x00000350
        /*017c*/ 	.word	0x000000ff
        /*0180*/ 	.word	0x00000040
        /*0184*/ 	.short	0x0100
        /*0186*/ 	.byte	0x08
	.zero		1


	//   ....[17]....
        /*0188*/ 	.word	0x00000360
        /*018c*/ 	.word	0x000000ff
        /*0190*/ 	.word	0x00000120
        /*0194*/ 	.short	0x0100
        /*0196*/ 	.byte	0x08
	.zero		1


	//   ....[18]....
        /*0198*/ 	.word	0x00000370
        /*019c*/ 	.word	0x000000ff
        /*01a0*/ 	.word	0x00000048
        /*01a4*/ 	.short	0x0100
        /*01a6*/ 	.byte	0x08
	.zero		1


	//   ....[19]....
        /*01a8*/ 	.word	0x00000380
        /*01ac*/ 	.word	0x000000ff
        /*01b0*/ 	.word	0x00000128
        /*01b4*/ 	.short	0x0100
        /*01b6*/ 	.byte	0x08
	.zero		1


	//   ....[20]....
        /*01b8*/ 	.word	0x00000390
        /*01bc*/ 	.word	0x000000ff
        /*01c0*/ 	.word	0x00000050
        /*01c4*/ 	.short	0x0100
        /*01c6*/ 	.byte	0x08
	.zero		1


	//   ....[21]....
        /*01c8*/ 	.word	0x000003a0
        /*01cc*/ 	.word	0x000000ff
        /*01d0*/ 	.word	0x00000130
        /*01d4*/ 	.short	0x0100
        /*01d6*/ 	.byte	0x08
	.zero		1


	//   ....[22]....
        /*01d8*/ 	.word	0x000003b0
        /*01dc*/ 	.word	0x000000ff
        /*01e0*/ 	.word	0x00000058
        /*01e4*/ 	.short	0x0100
        /*01e6*/ 	.byte	0x08
	.zero		1


	//   ....[23]....
        /*01e8*/ 	.word	0x000003c0
        /*01ec*/ 	.word	0x000000ff
        /*01f0*/ 	.word	0x00000138
        /*01f4*/ 	.short	0x0100
        /*01f6*/ 	.byte	0x08
	.zero		1


	//   ....[24]....
        /*01f8*/ 	.word	0x000003d0
        /*01fc*/ 	.word	0x000000ff
        /*0200*/ 	.word	0x00000060
        /*0204*/ 	.short	0x0100
        /*0206*/ 	.byte	0x08
	.zero		1


	//   ....[25]....
        /*0208*/ 	.word	0x000003e0
        /*020c*/ 	.word	0x000000ff
        /*0210*/ 	.word	0x00000140
        /*0214*/ 	.short	0x0100
        /*0216*/ 	.byte	0x08
	.zero		1


	//   ....[26]....
        /*0218*/ 	.word	0x000003f0
        /*021c*/ 	.word	0x000000ff
        /*0220*/ 	.word	0x00000068
        /*0224*/ 	.short	0x0100
        /*0226*/ 	.byte	0x08
	.zero		1


	//   ....[27]....
        /*0228*/ 	.word	0x00000400
        /*022c*/ 	.word	0x000000ff
        /*0230*/ 	.word	0x00000148
        /*0234*/ 	.short	0x0100
        /*0236*/ 	.byte	0x08
	.zero		1


	//   ....[28]....
        /*0238*/ 	.word	0x00000410
        /*023c*/ 	.word	0x000000ff
        /*0240*/ 	.word	0x00000070
        /*0244*/ 	.short	0x0100
        /*0246*/ 	.byte	0x08
	.zero		1


	//   ....[29]....
        /*0248*/ 	.word	0x00000420
        /*024c*/ 	.word	0x000000ff
        /*0250*/ 	.word	0x00000150
        /*0254*/ 	.short	0x0100
        /*0256*/ 	.byte	0x08
	.zero		1


	//   ....[30]....
        /*0258*/ 	.word	0x00000430
        /*025c*/ 	.word	0x000000ff
        /*0260*/ 	.word	0x00000078
        /*0264*/ 	.short	0x0100
        /*0266*/ 	.byte	0x08
	.zero		1


	//   ....[31]....
        /*0268*/ 	.word	0x00000440
        /*026c*/ 	.word	0x000000ff
        /*0270*/ 	.word	0x00000158
        /*0274*/ 	.short	0x0100
        /*0276*/ 	.byte	0x08
	.zero		1


	//   ....[32]....
        /*0278*/ 	.word	0x00000450
        /*027c*/ 	.word	0x000000ff
        /*0280*/ 	.word	0x00000080
        /*0284*/ 	.short	0x0100
        /*0286*/ 	.byte	0x08
	.zero		1


	//   ....[33]....
        /*0288*/ 	.word	0x00000460
        /*028c*/ 	.word	0x000000ff
        /*0290*/ 	.word	0x00000160
        /*0294*/ 	.short	0x0100
        /*0296*/ 	.byte	0x08
	.zero		1


	//   ....[34]....
        /*0298*/ 	.word	0x00000470
        /*029c*/ 	.word	0x000000ff
        /*02a0*/ 	.word	0x00000088
        /*02a4*/ 	.short	0x0100
        /*02a6*/ 	.byte	0x08
	.zero		1


	//   ....[35]....
        /*02a8*/ 	.word	0x00000480
        /*02ac*/ 	.word	0x000000ff
        /*02b0*/ 	.word	0x00000168
        /*02b4*/ 	.short	0x0100
        /*02b6*/ 	.byte	0x08
	.zero		1


	//   ....[36]....
        /*02b8*/ 	.word	0x00000490
        /*02bc*/ 	.word	0x000000ff
        /*02c0*/ 	.word	0x00000090
        /*02c4*/ 	.short	0x0100
        /*02c6*/ 	.byte	0x08
	.zero		1


	//   ....[37]....
        /*02c8*/ 	.word	0x000004a0
        /*02cc*/ 	.word	0x000000ff
        /*02d0*/ 	.word	0x00000170
        /*02d4*/ 	.short	0x0100
        /*02d6*/ 	.byte	0x08
	.zero		1


	//   ....[38]....
        /*02d8*/ 	.word	0x000004b0
        /*02dc*/ 	.word	0x000000ff
        /*02e0*/ 	.word	0x00000098
        /*02e4*/ 	.short	0x0100
        /*02e6*/ 	.byte	0x08
	.zero		1


	//   ....[39]....
        /*02e8*/ 	.word	0x000004c0
        /*02ec*/ 	.word	0x000000ff
        /*02f0*/ 	.word	0x00000178
        /*02f4*/ 	.short	0x0100
        /*02f6*/ 	.byte	0x08
	.zero		1


	//   ....[40]....
        /*02f8*/ 	.word	0x000004d0
        /*02fc*/ 	.word	0x000000ff
        /*0300*/ 	.word	0x000000a0
        /*0304*/ 	.short	0x0100
        /*0306*/ 	.byte	0x08
	.zero		1


	//   ....[41]....
        /*0308*/ 	.word	0x000004e0
        /*030c*/ 	.word	0x000000ff
        /*0310*/ 	.word	0x00000180
        /*0314*/ 	.short	0x0100
        /*0316*/ 	.byte	0x08
	.zero		1


	//   ....[42]....
        /*0318*/ 	.word	0x000004f0
        /*031c*/ 	.word	0x000000ff
        /*0320*/ 	.word	0x000000a8
        /*0324*/ 	.short	0x0100
        /*0326*/ 	.byte	0x08
	.zero		1


	//   ....[43]....
        /*0328*/ 	.word	0x00000500
        /*032c*/ 	.word	0x000000ff
        /*0330*/ 	.word	0x00000188
        /*0334*/ 	.short	0x0100
        /*0336*/ 	.byte	0x08
	.zero		1


	//   ....[44]....
        /*0338*/ 	.word	0x00000510
        /*033c*/ 	.word	0x000000ff
        /*0340*/ 	.word	0x000000b0
        /*0344*/ 	.short	0x0100
        /*0346*/ 	.byte	0x08
	.zero		1


	//   ....[45]....
        /*0348*/ 	.word	0x00000520
        /*034c*/ 	.word	0x000000ff
        /*0350*/ 	.word	0x00000190
        /*0354*/ 	.short	0x0100
        /*0356*/ 	.byte	0x08
	.zero		1


	//   ....[46]....
        /*0358*/ 	.word	0x00000530
        /*035c*/ 	.word	0x000000ff
        /*0360*/ 	.word	0x000000b8
        /*0364*/ 	.short	0x0100
        /*0366*/ 	.byte	0x08
	.zero		1


	//   ....[47]....
        /*0368*/ 	.word	0x00000540
        /*036c*/ 	.word	0x000000ff
        /*0370*/ 	.word	0x00000198
        /*0374*/ 	.short	0x0100
        /*0376*/ 	.byte	0x08
	.zero		1


	//   ....[48]....
        /*0378*/ 	.word	0x00000550
        /*037c*/ 	.word	0x000000ff
        /*0380*/ 	.word	0x000000c0
        /*0384*/ 	.short	0x0100
        /*0386*/ 	.byte	0x08
	.zero		1


	//   ....[49]....
        /*0388*/ 	.word	0x00000560
        /*038c*/ 	.word	0x000000ff
        /*0390*/ 	.word	0x000001a0
        /*0394*/ 	.short	0x0100
        /*0396*/ 	.byte	0x08
	.zero		1


	//   ....[50]....
        /*0398*/ 	.word	0x00000570
        /*039c*/ 	.word	0x000000ff
        /*03a0*/ 	.word	0x000000c8
        /*03a4*/ 	.short	0x0100
        /*03a6*/ 	.byte	0x08
	.zero		1


	//   ....[51]....
        /*03a8*/ 	.word	0x00000580
        /*03ac*/ 	.word	0x000000ff
        /*03b0*/ 	.word	0x000001a8
        /*03b4*/ 	.short	0x0100
        /*03b6*/ 	.byte	0x08
	.zero		1


	//   ....[52]....
        /*03b8*/ 	.word	0x00000590
        /*03bc*/ 	.word	0x000000ff
        /*03c0*/ 	.word	0x000000d0
        /*03c4*/ 	.short	0x0100
        /*03c6*/ 	.byte	0x08
	.zero		1


	//   ....[53]....
        /*03c8*/ 	.word	0x000005a0
        /*03cc*/ 	.word	0x000000ff
        /*03d0*/ 	.word	0x000001b0
        /*03d4*/ 	.short	0x0100
        /*03d6*/ 	.byte	0x08
	.zero		1


	//   ....[54]....
        /*03d8*/ 	.word	0x000005b0
        /*03dc*/ 	.word	0x000000ff
        /*03e0*/ 	.word	0x000000d8
        /*03e4*/ 	.short	0x0100
        /*03e6*/ 	.byte	0x08
	.zero		1


	//   ....[55]....
        /*03e8*/ 	.word	0x000005c0
        /*03ec*/ 	.word	0x000000ff
        /*03f0*/ 	.word	0x000001b8
        /*03f4*/ 	.short	0x0100
        /*03f6*/ 	.byte	0x08
	.zero		1


	//   ....[56]....
        /*03f8*/ 	.word	0x00000a10
        /*03fc*/ 	.word	0x000000ff
        /*0400*/ 	.word	0x000001d0
        /*0404*/ 	.short	0x0100
        /*0406*/ 	.byte	0x06
	.zero		1


	//   ....[57]....
        /*0408*/ 	.word	0x00000ab0
        /*040c*/ 	.word	0x000000ff
        /*0410*/ 	.word	0x000001d8
        /*0414*/ 	.short	0x0100
        /*0416*/ 	.byte	0x06
	.zero		1


	//   ....[58]....
        /*0418*/ 	.word	0x00001ad0
        /*041c*/ 	.word	0x000000ff
        /*0420*/ 	.word	0x00000000
        /*0424*/ 	.short	0x010a
        /*0426*/ 	.byte	0x06
	.zero		1


	//   ....[59]....
        /*0428*/ 	.word	0x00001b10
        /*042c*/ 	.word	0x000000ff
        /*0430*/ 	.word	0x00000000
        /*0434*/ 	.short	0x010a
        /*0436*/ 	.byte	0x06
	.zero		1


	//   ....[60]....
        /*0438*/ 	.word	0x000023f0
        /*043c*/ 	.word	0x000000ff
        /*0440*/ 	.word	0x00000000
        /*0444*/ 	.short	0x010a
        /*0446*/ 	.byte	0x0c
	.zero		1


	//   ....[61]....
        /*0448*/ 	.word	0x00002430
        /*044c*/ 	.word	0x000000ff
        /*0450*/ 	.word	0x00000000
        /*0454*/ 	.short	0x010a
        /*0456*/ 	.byte	0x0c
	.zero		1


	//   ....[62]....
        /*0458*/ 	.word	0x00002a10
        /*045c*/ 	.word	0x0000008c
        /*0460*/ 	.word	0x00000000
        /*0464*/ 	.short	0x0101
        /*0466*/ 	.byte	0x3f
	.zero		1


	//   ....[63]....
        /*0468*/ 	.word	0x000030b0
        /*046c*/ 	.word	0x0000000c
        /*0470*/ 	.word	0x00000000
        /*0474*/ 	.short	0x0101
        /*0476*/ 	.byte	0x3f
	.zero		1


	//   ....[64]....
        /*0478*/ 	.word	0x00008a70
        /*047c*/ 	.word	0x00000012
        /*0480*/ 	.word	0x000000e0
        /*0484*/ 	.short	0x010a
        /*0486*/ 	.byte	0x3f
	.zero		1


	//   ....[65]....
        /*0488*/ 	.word	0x00008e10
        /*048c*/ 	.word	0x00000006
        /*0490*/ 	.word	0x000001d8
        /*0494*/ 	.short	0x0101
        /*0496*/ 	.byte	0x3f
	.zero		1


	//   ....[66]....
        /*0498*/ 	.word	0x00009530
        /*049c*/ 	.word	0x00000006
        /*04a0*/ 	.word	0x00000000
        /*04a4*/ 	.short	0x010a
        /*04a6*/ 	.byte	0x3f
	.zero		1


	//   ....[67]....
        /*04a8*/ 	.word	0x000095b0
        /*04ac*/ 	.word	0x00000007
        /*04b0*/ 	.word	0x00000000
        /*04b4*/ 	.short	0x010a
        /*04b6*/ 	.byte	0x3f
	.zero		1


	//   ....[68]....
        /*04b8*/ 	.word	0x00009640
        /*04bc*/ 	.word	0x00000006
        /*04c0*/ 	.word	0x00000000
        /*04c4*/ 	.short	0x010a
        /*04c6*/ 	.byte	0x3f
	.zero		1


	//   ....[69]....
        /*04c8*/ 	.word	0x000096d0
        /*04cc*/ 	.word	0x00000009
        /*04d0*/ 	.word	0x00000000
        /*04d4*/ 	.short	0x010a
        /*04d6*/ 	.byte	0x3f
	.zero		1


	//   ....[70]....
        /*04d8*/ 	.word	0x00009760
        /*04dc*/ 	.word	0x00000006
        /*04e0*/ 	.word	0x00000000
        /*04e4*/ 	.short	0x010a
        /*04e6*/ 	.byte	0x3f
	.zero		1


	//   ....[71]....
        /*04e8*/ 	.word	0x000097f0
        /*04ec*/ 	.word	0x00000009
        /*04f0*/ 	.word	0x00000000
        /*04f4*/ 	.short	0x010a
        /*04f6*/ 	.byte	0x3f
	.zero		1


	//   ....[72]....
        /*04f8*/ 	.word	0x00009880
        /*04fc*/ 	.word	0x00000006
        /*0500*/ 	.word	0x00000000
        /*0504*/ 	.short	0x010a
        /*0506*/ 	.byte	0x3f
	.zero		1


	//   ....[73]....
        /*0508*/ 	.word	0x00009910
        /*050c*/ 	.word	0x00000009
        /*0510*/ 	.word	0x00000000
        /*0514*/ 	.short	0x010a
        /*0516*/ 	.byte	0x3f
	.zero		1


	//   ....[74]....
        /*0518*/ 	.word	0x000099a0
        /*051c*/ 	.word	0x00000006
        /*0520*/ 	.word	0x00000000
        /*0524*/ 	.short	0x010a
        /*0526*/ 	.byte	0x3f
	.zero		1


	//   ....[75]....
        /*0528*/ 	.word	0x00009a30
        /*052c*/ 	.word	0x00000009
        /*0530*/ 	.word	0x00000000
        /*0534*/ 	.short	0x010a
        /*0536*/ 	.byte	0x3f
	.zero		1


	//   ....[76]....
        /*0538*/ 	.word	0x00009ac0
        /*053c*/ 	.word	0x00000006
        /*0540*/ 	.word	0x00000000
        /*0544*/ 	.short	0x010a
        /*0546*/ 	.byte	0x3f
	.zero		1


	//   ....[77]....
        /*0548*/ 	.word	0x00009b50
        /*054c*/ 	.word	0x00000009
        /*0550*/ 	.word	0x00000000
        /*0554*/ 	.short	0x010a
        /*0556*/ 	.byte	0x3f
	.zero		1


	//   ....[78]....
        /*0558*/ 	.word	0x00009be0
        /*055c*/ 	.word	0x00000006
        /*0560*/ 	.word	0x00000000
        /*0564*/ 	.short	0x010a
        /*0566*/ 	.byte	0x3f
	.zero		1


	//   ....[79]....
        /*0568*/ 	.word	0x00009c70
        /*056c*/ 	.word	0x00000009
        /*0570*/ 	.word	0x00000000
        /*0574*/ 	.short	0x010a
        /*0576*/ 	.byte	0x3f
	.zero		1


	//   ....[80]....
        /*0578*/ 	.word	0x00009d00
        /*057c*/ 	.word	0x00000006
        /*0580*/ 	.word	0x00000000
        /*0584*/ 	.short	0x010a
        /*0586*/ 	.byte	0x3f
	.zero		1


	//   ....[81]....
        /*0588*/ 	.word	0x00009d90
        /*058c*/ 	.word	0x00000009
        /*0590*/ 	.word	0x00000000
        /*0594*/ 	.short	0x010a
        /*0596*/ 	.byte	0x3f
	.zero		1


	//   ....[82]....
        /*0598*/ 	.word	0x00009e20
        /*059c*/ 	.word	0x00000006
        /*05a0*/ 	.word	0x00000000
        /*05a4*/ 	.short	0x010a
        /*05a6*/ 	.byte	0x3f
	.zero		1


	//   ....[83]....
        /*05a8*/ 	.word	0x00009eb0
        /*05ac*/ 	.word	0x00000009
        /*05b0*/ 	.word	0x00000000
        /*05b4*/ 	.short	0x010a
        /*05b6*/ 	.byte	0x3f
	.zero		1


	//   ....[84]....
        /*05b8*/ 	.word	0x00009f40
        /*05bc*/ 	.word	0x00000006
        /*05c0*/ 	.word	0x00000000
        /*05c4*/ 	.short	0x010a
        /*05c6*/ 	.byte	0x3f
	.zero		1


	//   ....[85]....
        /*05c8*/ 	.word	0x00009fd0
        /*05cc*/ 	.word	0x00000009
        /*05d0*/ 	.word	0x00000000
        /*05d4*/ 	.short	0x010a
        /*05d6*/ 	.byte	0x3f
	.zero		1


	//   ....[86]....
        /*05d8*/ 	.word	0x0000a060
        /*05dc*/ 	.word	0x00000006
        /*05e0*/ 	.word	0x00000000
        /*05e4*/ 	.short	0x010a
        /*05e6*/ 	.byte	0x3f
	.zero		1


	//   ....[87]....
        /*05e8*/ 	.word	0x0000a0f0
        /*05ec*/ 	.word	0x00000009
        /*05f0*/ 	.word	0x00000000
        /*05f4*/ 	.short	0x010a
        /*05f6*/ 	.byte	0x3f
	.zero		1


	//   ....[88]....
        /*05f8*/ 	.word	0x0000a180
        /*05fc*/ 	.word	0x00000006
        /*0600*/ 	.word	0x00000000
        /*0604*/ 	.short	0x010a
        /*0606*/ 	.byte	0x3f
	.zero		1


	//   ....[89]....
        /*0608*/ 	.word	0x0000a210
        /*060c*/ 	.word	0x00000009
        /*0610*/ 	.word	0x00000000
        /*0614*/ 	.short	0x010a
        /*0616*/ 	.byte	0x3f
	.zero		1


	//   ....[90]....
        /*0618*/ 	.word	0x0000a2a0
        /*061c*/ 	.word	0x00000006
        /*0620*/ 	.word	0x00000000
        /*0624*/ 	.short	0x010a
        /*0626*/ 	.byte	0x3f
	.zero		1


	//   ....[91]....
        /*0628*/ 	.word	0x0000a330
        /*062c*/ 	.word	0x00000009
        /*0630*/ 	.word	0x00000000
        /*0634*/ 	.short	0x010a
        /*0636*/ 	.byte	0x3f
	.zero		1


	//   ....[92]....
        /*0638*/ 	.word	0x0000a3c0
        /*063c*/ 	.word	0x00000006
        /*0640*/ 	.word	0x00000000
        /*0644*/ 	.short	0x010a
        /*0646*/ 	.byte	0x3f
	.zero		1


	//   ....[93]....
        /*0648*/ 	.word	0x0000a450
        /*064c*/ 	.word	0x00000003
        /*0650*/ 	.word	0x00000000
        /*0654*/ 	.short	0x010a
        /*0656*/ 	.byte	0x3f
	.zero		1


	//   ....[94]....
        /*0658*/ 	.word	0x0000a4c0
        /*065c*/ 	.word	0x0000000d
        /*0660*/ 	.word	0x00000000
        /*0664*/ 	.short	0x010a
        /*0666*/ 	.byte	0x3f
	.zero		1


	//   ....[95]....
        /*0668*/ 	.word	0x0000a520
        /*066c*/ 	.word	0x00000091
        /*0670*/ 	.word	0x00000000
        /*0674*/ 	.short	0x010a
        /*0676*/ 	.byte	0x3f
	.zero		1


	//   ....[96]....
        /*0678*/ 	.word	0x0000a5f0
        /*067c*/ 	.word	0x00000012
        /*0680*/ 	.word	0x000000e0
        /*0684*/ 	.short	0x010a
        /*0686*/ 	.byte	0x3f
	.zero		1


	//   ....[97]....
        /*0688*/ 	.word	0x0000a6c0
        /*068c*/ 	.word	0x00000006
        /*0690*/ 	.word	0x00000000
        /*0694*/ 	.short	0x010a
        /*0696*/ 	.byte	0x3f
	.zero		1


	//   ....[98]....
        /*0698*/ 	.word	0x0000a710
        /*069c*/ 	.word	0x00000007
        /*06a0*/ 	.word	0x00000000
        /*06a4*/ 	.short	0x010a
        /*06a6*/ 	.byte	0x3f
	.zero		1


	//   ....[99]....
        /*06a8*/ 	.word	0x0000a760
        /*06ac*/ 	.word	0x00000006
        /*06b0*/ 	.word	0x00000000
        /*06b4*/ 	.short	0x010a
        /*06b6*/ 	.byte	0x3f
	.zero		1


	//   ....[100]....
        /*06b8*/ 	.word	0x0000a7b0
        /*06bc*/ 	.word	0x00000009
        /*06c0*/ 	.word	0x00000000
        /*06c4*/ 	.short	0x010a
        /*06c6*/ 	.byte	0x3f
	.zero		1


	//   ....[101]....
        /*06c8*/ 	.word	0x0000a800
        /*06cc*/ 	.word	0x00000006
        /*06d0*/ 	.word	0x00000000
        /*06d4*/ 	.short	0x010a
        /*06d6*/ 	.byte	0x3f
	.zero		1


	//   ....[102]....
        /*06d8*/ 	.word	0x0000a850
        /*06dc*/ 	.word	0x00000009
        /*06e0*/ 	.word	0x00000000
        /*06e4*/ 	.short	0x010a
        /*06e6*/ 	.byte	0x3f
	.zero		1


	//   ....[103]....
        /*06e8*/ 	.word	0x0000a8a0
        /*06ec*/ 	.word	0x00000006
        /*06f0*/ 	.word	0x00000000
        /*06f4*/ 	.short	0x010a
        /*06f6*/ 	.byte	0x3f
	.zero		1


	//   ....[104]....
        /*06f8*/ 	.word	0x0000a8f0
        /*06fc*/ 	.word	0x00000009
        /*0700*/ 	.word	0x00000000
        /*0704*/ 	.short	0x010a
        /*0706*/ 	.byte	0x3f
	.zero		1


	//   ....[105]....
        /*0708*/ 	.word	0x0000a940
        /*070c*/ 	.word	0x00000006
        /*0710*/ 	.word	0x00000000
        /*0714*/ 	.short	0x010a
        /*0716*/ 	.byte	0x3f
	.zero		1


	//   ....[106]....
        /*0718*/ 	.word	0x0000a990
        /*071c*/ 	.word	0x00000009
        /*0720*/ 	.word	0x00000000
        /*0724*/ 	.short	0x010a
        /*0726*/ 	.byte	0x3f
	.zero		1


	//   ....[107]....
        /*0728*/ 	.word	0x0000a9e0
        /*072c*/ 	.word	0x00000006
        /*0730*/ 	.word	0x00000000
        /*0734*/ 	.short	0x010a
        /*0736*/ 	.byte	0x3f
	.zero		1


	//   ....[108]....
        /*0738*/ 	.word	0x0000aa30
        /*073c*/ 	.word	0x00000009
        /*0740*/ 	.word	0x00000000
        /*0744*/ 	.short	0x010a
        /*0746*/ 	.byte	0x3f
	.zero		1


	//   ....[109]....
        /*0748*/ 	.word	0x0000aa80
        /*074c*/ 	.word	0x00000006
        /*0750*/ 	.word	0x00000000
        /*0754*/ 	.short	0x010a
        /*0756*/ 	.byte	0x3f
	.zero		1


	//   ....[110]....
        /*0758*/ 	.word	0x0000aad0
        /*075c*/ 	.word	0x00000009
        /*0760*/ 	.word	0x00000000
        /*0764*/ 	.short	0x010a
        /*0766*/ 	.byte	0x3f
	.zero		1


	//   ....[111]....
        /*0768*/ 	.word	0x0000ab20
        /*076c*/ 	.word	0x00000006
        /*0770*/ 	.word	0x00000000
        /*0774*/ 	.short	0x010a
        /*0776*/ 	.byte	0x3f
	.zero		1


	//   ....[112]....
        /*0778*/ 	.word	0x0000ab70
        /*077c*/ 	.word	0x00000009
        /*0780*/ 	.word	0x00000000
        /*0784*/ 	.short	0x010a
        /*0786*/ 	.byte	0x3f
	.zero		1


	//   ....[113]....
        /*0788*/ 	.word	0x0000abc0
        /*078c*/ 	.word	0x00000006
        /*0790*/ 	.word	0x00000000
        /*0794*/ 	.short	0x010a
        /*0796*/ 	.byte	0x3f
	.zero		1


	//   ....[114]....
        /*0798*/ 	.word	0x0000ac10
        /*079c*/ 	.word	0x00000009
        /*07a0*/ 	.word	0x00000000
        /*07a4*/ 	.short	0x010a
        /*07a6*/ 	.byte	0x3f
	.zero		1


	//   ....[115]....
        /*07a8*/ 	.word	0x0000ac60
        /*07ac*/ 	.word	0x00000006
        /*07b0*/ 	.word	0x00000000
        /*07b4*/ 	.short	0x010a
        /*07b6*/ 	.byte	0x3f
	.zero		1


	//   ....[116]....
        /*07b8*/ 	.word	0x0000acb0
        /*07bc*/ 	.word	0x00000009
        /*07c0*/ 	.word	0x00000000
        /*07c4*/ 	.short	0x010a
        /*07c6*/ 	.byte	0x3f
	.zero		1


	//   ....[117]....
        /*07c8*/ 	.word	0x0000ad00
        /*07cc*/ 	.word	0x00000006
        /*07d0*/ 	.word	0x00000000
        /*07d4*/ 	.short	0x010a
        /*07d6*/ 	.byte	0x3f
	.zero		1


	//   ....[118]....
        /*07d8*/ 	.word	0x0000ad50
        /*07dc*/ 	.word	0x00000009
        /*07e0*/ 	.word	0x00000000
        /*07e4*/ 	.short	0x010a
        /*07e6*/ 	.byte	0x3f
	.zero		1


	//   ....[119]....
        /*07e8*/ 	.word	0x0000ada0
        /*07ec*/ 	.word	0x00000006
        /*07f0*/ 	.word	0x00000000
        /*07f4*/ 	.short	0x010a
        /*07f6*/ 	.byte	0x3f
	.zero		1


	//   ....[120]....
        /*07f8*/ 	.word	0x0000adf0
        /*07fc*/ 	.word	0x00000009
        /*0800*/ 	.word	0x00000000
        /*0804*/ 	.short	0x010a
        /*0806*/ 	.byte	0x3f
	.zero		1


	//   ....[121]....
        /*0808*/ 	.word	0x0000ae40
        /*080c*/ 	.word	0x00000006
        /*0810*/ 	.word	0x00000000
        /*0814*/ 	.short	0x010a
        /*0816*/ 	.byte	0x3f
	.zero		1


	//   ....[122]....
        /*0818*/ 	.word	0x0000ae90
        /*081c*/ 	.word	0x00000009
        /*0820*/ 	.word	0x00000000
        /*0824*/ 	.short	0x010a
        /*0826*/ 	.byte	0x3f
	.zero		1


	//   ....[123]....
        /*0828*/ 	.word	0x0000aee0
        /*082c*/ 	.word	0x00000006
        /*0830*/ 	.word	0x00000000
        /*0834*/ 	.short	0x010a
        /*0836*/ 	.byte	0x3f
	.zero		1


	//----- nvinfo : EIATTR_NUM_MBARRIERS
	.align		4
.L_28:
        /*0838*/ 	.byte	0x03, 0x38
        /*083a*/ 	.short	0x003a


	//----- nvinfo : EIATTR_EXIT_INSTR_OFFSETS
	.align		4
        /*083c*/ 	.byte	0x04, 0x1c
        /*083e*/ 	.short	(.L_30 - .L_29)


	//   ....[0]....
.L_29:
        /*0840*/ 	.word	0x00000c80


	//   ....[1]....
        /*0844*/ 	.word	0x00001470


	//   ....[2]....
        /*0848*/ 	.word	0x000080c0


	//   ....[3]....
        /*084c*/ 	.word	0x00008620


	//   ....[4]....
        /*0850*/ 	.word	0x0000a4a0


	//----- nvinfo : EIATTR_MAX_THREADS
	.align		4
.L_30:
        /*0854*/ 	.byte	0x04, 0x05
        /*0856*/ 	.short	(.L_32 - .L_31)
.L_31:
        /*0858*/ 	.word	0x00000180
        /*085c*/ 	.word	0x00000001
        /*0860*/ 	.word	0x00000001


	//----- nvinfo : EIATTR_CRS_STACK_SIZE
	.align		4
.L_32:
        /*0864*/ 	.byte	0x04, 0x1e
        /*0866*/ 	.short	(.L_34 - .L_33)
.L_33:
        /*0868*/ 	.word	0x00000000


	//----- nvinfo : EIATTR_CBANK_PARAM_SIZE
	.align		4
.L_34:
        /*086c*/ 	.byte	0x03, 0x19
        /*086e*/ 	.short	0x0470


	//----- nvinfo : EIATTR_PARAM_CBANK
	.align		4
        /*0870*/ 	.byte	0x04, 0x0a
        /*0872*/ 	.short	(.L_36 - .L_35)
	.align		4
.L_35:
        /*0874*/ 	.word	index@(.nv.constant0._ZN7cutlass13device_kernelINS_4gemm6kernel13GemmUniversalIN4cute5tupleIJiiiiEEENS1_10collective13CollectiveMmaINS1_37MainloopSm90TmaGmmaWarpSpecializedFP8ILi28ENS5_IJNS4_1CILi2EEESB_NSA_ILi1EEEEEENS1_35KernelTmaWarpSpecializedCooperativeEEENS5_IJNSA_ILi128EEESG_NSA_ILi32EEEEEENS_12float_e5m2_tENS5_IJlSC_lEEESJ_SK_NS4_8TiledMMAINS4_8MMA_AtomIJNS4_4SM904GMMA31MMA_64x128x32_F32E5M2E5M2_SS_TNILNSO_7ScaleInE1ELSQ_1EEEEEENS4_6LayoutINS5_IJSB_SC_SC_EEENS5_IJSC_NSA_ILi0EEESV_EEEEENS5_IJNS4_10UnderscoreESY_SY_EEEEENS4_23SM90_TMA_LOAD_MULTICASTENS4_14ComposedLayoutINS4_7SwizzleILi1ELi4ELi3EEENS4_18smem_ptr_flag_bitsILi8EEENST_INS5_IJNSA_ILi8EEESH_EEENS5_IJSH_SC_EEEEEEEvNS4_8identityES11_S1B_vS1C_EENS_8epilogue10collective6detail29Sm90TmaWarpSpecializedAdapterINS1F_15DefaultEpilogueISJ_SK_SK_NS1E_6thread17LinearCombinationISJ_Li1EffLNS1J_9ScaleType4KindE0ELNS_15FloatRoundStyleE2ESJ_EENS1_15EpilogueDefaultEEEEEvvEEEEvNT_6ParamsE)
        /*0878*/ 	.short	0x0210
        /*087a*/ 	.short	0x0470


	//----- nvinfo : EIATTR_SW_WAR
	.align		4
.L_36:
        /*087c*/ 	.byte	0x04, 0x36
        /*087e*/ 	.short	(.L_38 - .L_37)
.L_37:
        /*0880*/ 	.word	0x00000008
.L_38:


//--------------------- .nv.callgraph             --------------------------
	.section	.nv.callgraph,"",@"SHT_CUDA_CALLGRAPH"
	.align	4
	.sectionentsize	8
	.align		4
        /*0000*/ 	.word	0x00000000
	.align		4
        /*0004*/ 	.word	0xffffffff
	.align		4
        /*0008*/ 	.word	0x00000000
	.align		4
        /*000c*/ 	.word	0xfffffffe
	.align		4
        /*0010*/ 	.word	0x00000000
	.align		4
        /*0014*/ 	.word	0xfffffffd
	.align		4
        /*0018*/ 	.word	0x00000000
	.align		4
        /*001c*/ 	.word	0xfffffffc


//--------------------- .nv.constant4             --------------------------
	.section	.nv.constant4,"a",@progbits
	.align	8
	.align		8
.nv.constant4:
        /*0000*/ 	.dword	_ZN40_INTERNAL_4ee6f426_4_k_cu_6d5a37ff_184134cuda3std3__45__cpo5beginE
	.align		8
        /*0008*/ 	.dword	_ZN40_INTERNAL_4ee6f426_4_k_cu_6d5a37ff_184134cuda3std3__45__cpo3endE
	.align		8
        /*0010*/ 	.dword	_ZN40_INTERNAL_4ee6f426_4_k_cu_6d5a37ff_184134cuda3std3__45__cpo6cbeginE
	.align		8
        /*0018*/ 	.dword	_ZN40_INTERNAL_4ee6f426_4_k_cu_6d5a37ff_184134cuda3std3__45__cpo4cendE
	.align		8
        /*0020*/ 	.dword	_ZN40_INTERNAL_4ee6f426_4_k_cu_6d5a37ff_184134cuda3std3__442_GLOBAL__N__4ee6f426_4_k_cu_6d5a37ff_184136ignoreE
	.align		8
        /*0028*/ 	.dword	_ZN40_INTERNAL_4ee6f426_4_k_cu_6d5a37ff_184134cuda3std3__419piecewise_constructE
	.align		8
        /*0030*/ 	.dword	_ZN40_INTERNAL_4ee6f426_4_k_cu_6d5a37ff_184134cuda3std3__48in_placeE
	.align		8
        /*0038*/ 	.dword	_ZN40_INTERNAL_4ee6f426_4_k_cu_6d5a37ff_184134cuda3std6ranges3__45__cpo4swapE
	.align		8
        /*0040*/ 	.dword	_ZN40_INTERNAL_4ee6f426_4_k_cu_6d5a37ff_184134cuda3std6ranges3__45__cpo9iter_moveE
	.align		8
        /*0048*/ 	.dword	_ZN40_INTERNAL_4ee6f426_4_k_cu_6d5a37ff_184134cute7productE
	.align		8
        /*0050*/ 	.dword	_ZN40_INTERNAL_4ee6f426_4_k_cu_6d5a37ff_184134cute1_E


//--------------------- .text._ZN7cutlass13device_kernelINS_4gemm6kernel13GemmUniversalIN4cute5tupleIJiiiiEEENS1_10collective13CollectiveMmaINS1_37MainloopSm90TmaGmmaWarpSpecializedFP8ILi28ENS5_IJNS4_1CILi2EEESB_NSA_ILi1EEEEEENS1_35KernelTmaWarpSpecializedCooperativeEEENS5_IJNSA_ILi128EEESG_NSA_ILi32EEEEEENS_12float_e5m2_tENS5_IJlSC_lEEESJ_SK_NS4_8TiledMMAINS4_8MMA_AtomIJNS4_4SM904GMMA31MMA_64x128x32_F32E5M2E5M2_SS_TNILNSO_7ScaleInE1ELSQ_1EEEEEENS4_6LayoutINS5_IJSB_SC_SC_EEENS5_IJSC_NSA_ILi0EEESV_EEEEENS5_IJNS4_10UnderscoreESY_SY_EEEEENS4_23SM90_TMA_LOAD_MULTICASTENS4_14ComposedLayoutINS4_7SwizzleILi1ELi4ELi3EEENS4_18smem_ptr_flag_bitsILi8EEENST_INS5_IJNSA_ILi8EEESH_EEENS5_IJSH_SC_EEEEEEEvNS4_8identityES11_S1B_vS1C_EENS_8epilogue10collective6detail29Sm90TmaWarpSpecializedAdapterINS1F_15DefaultEpilogueISJ_SK_SK_NS1E_6thread17LinearCombinationISJ_Li1EffLNS1J_9ScaleType4KindE0ELNS_15FloatRoundStyleE2ESJ_EENS1_15EpilogueDefaultEEEEEvvEEEEvNT_6ParamsE --------------------------
	.section	.text._ZN7cutlass13device_kernelINS_4gemm6kernel13GemmUniversalIN4cute5tupleIJiiiiEEENS1_10collective13CollectiveMmaINS1_37MainloopSm90TmaGmmaWarpSpecializedFP8ILi28ENS5_IJNS4_1CILi2EEESB_NSA_ILi1EEEEEENS1_35KernelTmaWarpSpecializedCooperativeEEENS5_IJNSA_ILi128EEESG_NSA_ILi32EEEEEENS_12float_e5m2_tENS5_IJlSC_lEEESJ_SK_NS4_8TiledMMAINS4_8MMA_AtomIJNS4_4SM904GMMA31MMA_64x128x32_F32E5M2E5M2_SS_TNILNSO_7ScaleInE1ELSQ_1EEEEEENS4_6LayoutINS5_IJSB_SC_SC_EEENS5_IJSC_NSA_ILi0EEESV_EEEEENS5_IJNS4_10UnderscoreESY_SY_EEEEENS4_23SM90_TMA_LOAD_MULTICASTENS4_14ComposedLayoutINS4_7SwizzleILi1ELi4ELi3EEENS4_18smem_ptr_flag_bitsILi8EEENST_INS5_IJNSA_ILi8EEESH_EEENS5_IJSH_SC_EEEEEEEvNS4_8identityES11_S1B_vS1C_EENS_8epilogue10collective6detail29Sm90TmaWarpSpecializedAdapterINS1F_15DefaultEpilogueISJ_SK_SK_NS1E_6thread17LinearCombinationISJ_Li1EffLNS1J_9ScaleType4KindE0ELNS_15FloatRoundStyleE2ESJ_EENS1_15EpilogueDefaultEEEEEvvEEEEvNT_6ParamsE,"ax",@progbits
	.align	128
.text._ZN7cutlass13device_kernelINS_4gemm6kernel13GemmUniversalIN4cute5tupleIJiiiiEEENS1_10collective13CollectiveMmaINS1_37MainloopSm90TmaGmmaWarpSpecializedFP8ILi28ENS5_IJNS4_1CILi2EEESB_NSA_ILi1EEEEEENS1_35KernelTmaWarpSpecializedCooperativeEEENS5_IJNSA_ILi128EEESG_NSA_ILi32EEEEEENS_12float_e5m2_tENS5_IJlSC_lEEESJ_SK_NS4_8TiledMMAINS4_8MMA_AtomIJNS4_4SM904GMMA31MMA_64x128x32_F32E5M2E5M2_SS_TNILNSO_7ScaleInE1ELSQ_1EEEEEENS4_6LayoutINS5_IJSB_SC_SC_EEENS5_IJSC_NSA_ILi0EEESV_EEEEENS5_IJNS4_10UnderscoreESY_SY_EEEEENS4_23SM90_TMA_LOAD_MULTICASTENS4_14ComposedLayoutINS4_7SwizzleILi1ELi4ELi3EEENS4_18smem_ptr_flag_bitsILi8EEENST_INS5_IJNSA_ILi8EEESH_EEENS5_IJSH_SC_EEEEEEEvNS4_8identityES11_S1B_vS1C_EENS_8epilogue10collective6detail29Sm90TmaWarpSpecializedAdapterINS1F_15DefaultEpilogueISJ_SK_SK_NS1E_6thread17LinearCombinationISJ_Li1EffLNS1J_9ScaleType4KindE0ELNS_15FloatRoundStyleE2ESJ_EENS1_15EpilogueDefaultEEEEEvvEEEEvNT_6ParamsE:
        .type           _ZN7cutlass13device_kernelINS_4gemm6kernel13GemmUniversalIN4cute5tupleIJiiiiEEENS1_10collective13CollectiveMmaINS1_37MainloopSm90TmaGmmaWarpSpecializedFP8ILi28ENS5_IJNS4_1CILi2EEESB_NSA_ILi1EEEEEENS1_35KernelTmaWarpSpecializedCooperativeEEENS5_IJNSA_ILi128EEESG_NSA_ILi32EEEEEENS_12float_e5m2_tENS5_IJlSC_lEEESJ_SK_NS4_8TiledMMAINS4_8MMA_AtomIJNS4_4SM904GMMA31MMA_64x128x32_F32E5M2E5M2_SS_TNILNSO_7ScaleInE1ELSQ_1EEEEEENS4_6LayoutINS5_IJSB_SC_SC_EEENS5_IJSC_NSA_ILi0EEESV_EEEEENS5_IJNS4_10UnderscoreESY_SY_EEEEENS4_23SM90_TMA_LOAD_MULTICASTENS4_14ComposedLayoutINS4_7SwizzleILi1ELi4ELi3EEENS4_18smem_ptr_flag_bitsILi8EEENST_INS5_IJNSA_ILi8EEESH_EEENS5_IJSH_SC_EEEEEEEvNS4_8identityES11_S1B_vS1C_EENS_8epilogue10collective6detail29Sm90TmaWarpSpecializedAdapterINS1F_15DefaultEpilogueISJ_SK_SK_NS1E_6thread17LinearCombinationISJ_Li1EffLNS1J_9ScaleType4KindE0ELNS_15FloatRoundStyleE2ESJ_EENS1_15EpilogueDefaultEEEEEvvEEEEvNT_6ParamsE,@function
        .size           _ZN7cutlass13device_kernelINS_4gemm6kernel13GemmUniversalIN4cute5tupleIJiiiiEEENS1_10collective13CollectiveMmaINS1_37MainloopSm90TmaGmmaWarpSpecializedFP8ILi28ENS5_IJNS4_1CILi2EEESB_NSA_ILi1EEEEEENS1_35KernelTmaWarpSpecializedCooperativeEEENS5_IJNSA_ILi128EEESG_NSA_ILi32EEEEEENS_12float_e5m2_tENS5_IJlSC_lEEESJ_SK_NS4_8TiledMMAINS4_8MMA_AtomIJNS4_4SM904GMMA31MMA_64x128x32_F32E5M2E5M2_SS_TNILNSO_7ScaleInE1ELSQ_1EEEEEENS4_6LayoutINS5_IJSB_SC_SC_EEENS5_IJSC_NSA_ILi0EEESV_EEEEENS5_IJNS4_10UnderscoreESY_SY_EEEEENS4_23SM90_TMA_LOAD_MULTICASTENS4_14ComposedLayoutINS4_7SwizzleILi1ELi4ELi3EEENS4_18smem_ptr_flag_bitsILi8EEENST_INS5_IJNSA_ILi8EEESH_EEENS5_IJSH_SC_EEEEEEEvNS4_8identityES11_S1B_vS1C_EENS_8epilogue10collective6detail29Sm90TmaWarpSpecializedAdapterINS1F_15DefaultEpilogueISJ_SK_SK_NS1E_6thread17LinearCombinationISJ_Li1EffLNS1J_9ScaleType4KindE0ELNS_15FloatRoundStyleE2ESJ_EENS1_15EpilogueDefaultEEEEEvvEEEEvNT_6ParamsE,(.L_x_255 - _ZN7cutlass13device_kernelINS_4gemm6kernel13GemmUniversalIN4cute5tupleIJiiiiEEENS1_10collective13CollectiveMmaINS1_37MainloopSm90TmaGmmaWarpSpecializedFP8ILi28ENS5_IJNS4_1CILi2EEESB_NSA_ILi1EEEEEENS1_35KernelTmaWarpSpecializedCooperativeEEENS5_IJNSA_ILi128EEESG_NSA_ILi32EEEEEENS_12float_e5m2_tENS5_IJlSC_lEEESJ_SK_NS4_8TiledMMAINS4_8MMA_AtomIJNS4_4SM904GMMA31MMA_64x128x32_F32E5M2E5M2_SS_TNILNSO_7ScaleInE1ELSQ_1EEEEEENS4_6LayoutINS5_IJSB_SC_SC_EEENS5_IJSC_NSA_ILi0EEESV_EEEEENS5_IJNS4_10UnderscoreESY_SY_EEEEENS4_23SM90_TMA_LOAD_MULTICASTENS4_14ComposedLayoutINS4_7SwizzleILi1ELi4ELi3EEENS4_18smem_ptr_flag_bitsILi8EEENST_INS5_IJNSA_ILi8EEESH_EEENS5_IJSH_SC_EEEEEEEvNS4_8identityES11_S1B_vS1C_EENS_8epilogue10collective6detail29Sm90TmaWarpSpecializedAdapterINS1F_15DefaultEpilogueISJ_SK_SK_NS1E_6thread17LinearCombinationISJ_Li1EffLNS1J_9ScaleType4KindE0ELNS_15FloatRoundStyleE2ESJ_EENS1_15EpilogueDefaultEEEEEvvEEEEvNT_6ParamsE)
        .other          _ZN7cutlass13device_kernelINS_4gemm6kernel13GemmUniversalIN4cute5tupleIJiiiiEEENS1_10collective13CollectiveMmaINS1_37MainloopSm90TmaGmmaWarpSpecializedFP8ILi28ENS5_IJNS4_1CILi2EEESB_NSA_ILi1EEEEEENS1_35KernelTmaWarpSpecializedCooperativeEEENS5_IJNSA_ILi128EEESG_NSA_ILi32EEEEEENS_12float_e5m2_tENS5_IJlSC_lEEESJ_SK_NS4_8TiledMMAINS4_8MMA_AtomIJNS4_4SM904GMMA31MMA_64x128x32_F32E5M2E5M2_SS_TNILNSO_7ScaleInE1ELSQ_1EEEEEENS4_6LayoutINS5_IJSB_SC_SC_EEENS5_IJSC_NSA_ILi0EEESV_EEEEENS5_IJNS4_10UnderscoreESY_SY_EEEEENS4_23SM90_TMA_LOAD_MULTICASTENS4_14ComposedLayoutINS4_7SwizzleILi1ELi4ELi3EEENS4_18smem_ptr_flag_bitsILi8EEENST_INS5_IJNSA_ILi8EEESH_EEENS5_IJSH_SC_EEEEEEEvNS4_8identityES11_S1B_vS1C_EENS_8epilogue10collective6detail29Sm90TmaWarpSpecializedAdapterINS1F_15DefaultEpilogueISJ_SK_SK_NS1E_6thread17LinearCombinationISJ_Li1EffLNS1J_9ScaleType4KindE0ELNS_15FloatRoundStyleE2ESJ_EENS1_15EpilogueDefaultEEEEEvvEEEEvNT_6ParamsE,@"STO_CUDA_ENTRY STV_DEFAULT"
_ZN7cutlass13device_kernelINS_4gemm6kernel13GemmUniversalIN4cute5tupleIJiiiiEEENS1_10collective13CollectiveMmaINS1_37MainloopSm90TmaGmmaWarpSpecializedFP8ILi28ENS5_IJNS4_1CILi2EEESB_NSA_ILi1EEEEEENS1_35KernelTmaWarpSpecializedCooperativeEEENS5_IJNSA_ILi128EEESG_NSA_ILi32EEEEEENS_12float_e5m2_tENS5_IJlSC_lEEESJ_SK_NS4_8TiledMMAINS4_8MMA_AtomIJNS4_4SM904GMMA31MMA_64x128x32_F32E5M2E5M2_SS_TNILNSO_7ScaleInE1ELSQ_1EEEEEENS4_6LayoutINS5_IJSB_SC_SC_EEENS5_IJSC_NSA_ILi0EEESV_EEEEENS5_IJNS4_10UnderscoreESY_SY_EEEEENS4_23SM90_TMA_LOAD_MULTICASTENS4_14ComposedLayoutINS4_7SwizzleILi1ELi4ELi3EEENS4_18smem_ptr_flag_bitsILi8EEENST_INS5_IJNSA_ILi8EEESH_EEENS5_IJSH_SC_EEEEEEEvNS4_8identityES11_S1B_vS1C_EENS_8epilogue10collective6detail29Sm90TmaWarpSpecializedAdapterINS1F_15DefaultEpilogueISJ_SK_SK_NS1E_6thread17LinearCombinationISJ_Li1EffLNS1J_9ScaleType4KindE0ELNS_15FloatRoundStyleE2ESJ_EENS1_15EpilogueDefaultEEEEEvvEEEEvNT_6ParamsE:
[----:B------:R-:W-:Y:S01]  /*0000*/  LDC R1, c[0x0][0x28] ;  /* 0x00000a00ff017b82 */ /* 0x000fe20000000800 */
[----:B------:R-:W0:Y:S01]  /*0010*/  S2R R0, SR_TID.X ;  /* 0x0000000000007919 */ /* 0x000e220000002100 */
[----:B------:R-:W-:Y:S01]  /*0020*/  ELECT P0, URZ, PT ;  /* 0x00000000003f782f */ /* 0x000fe20003800000 */
[----:B------:R-:W-:Y:S01]  /*0030*/  BSSY B0, `(.L_x_0) ;  /* 0x000000f000007945 */ /* 0x000fe20003800000 */
[--C-:B0-----:R-:W-:Y:S02]  /*0040*/  SHF.R.U32.HI R2, RZ, 0x5, R0.reuse ;  /* 0x00000005ff027819 */ /* 0x101fe40000011600 */
[----:B------:R-:W-:-:S03]  /*0050*/  SHF.R.U32.HI R3, RZ, 0x7, R0 ;  /* 0x00000007ff037819 */ /* 0x000fc60000011600 */
[----:B------:R-:W0:Y:S04]  /*0060*/  SHFL.IDX PT, R7, R2, RZ, 0x1f ;  /* 0x00001fff02077589 */ /* 0x000e2800000e0000 */
[----:B------:R-:W1:Y:S01]  /*0070*/  SHFL.IDX PT, R3, R3, RZ, 0x1f ;  /* 0x00001fff03037589 */ /* 0x000e6200000e0000 */
[----:B0-----:R-:W-:-:S13]  /*0080*/  ISETP.NE.OR P0, PT, R7, RZ, !P0 ;  /* 0x000000ff0700720c */ /* 0x001fda0004705670 */
[----:B-1----:R-:W-:Y:S05]  /*0090*/  @P0 BRA `(.L_x_1) ;  /* 0x0000000000200947 */ /* 0x002fea0003800000 */
[----:B------:R-:W-:Y:S02]  /*00a0*/  ULDC.64 UR4, c[0x0][0x198] ;  /* 0x0000660000047ab9 */ /* 0x000fe40000000a00 */
[----:B------:R-:W-:Y:S02]  /*00b0*/  UIADD3 UR6, UP0, UR4, 0xf0, URZ ;  /* 0x000000f004067890 */ /* 0x000fe4000ff1e03f */
[----:B------:R-:W-:Y:S02]  /*00c0*/  UIADD3 UR4, UP1, UR4, 0x1f0, URZ ;  /* 0x000001f004047890 */ /* 0x000fe4000ff3e03f */
[----:B------:R-:W-:Y:S02]  /*00d0*/  UIADD3.X UR7, URZ, UR5, URZ, UP0, !UPT ;  /* 0x000000053f077290 */ /* 0x000fe400087fe43f */
[----:B------:R-:W-:-:S07]  /*00e0*/  UIADD3.X UR5, URZ, UR5, URZ, UP1, !UPT ;  /* 0x000000053f057290 */ /* 0x000fce0008ffe43f */
[----:B------:R0:W-:Y:S02]  /*00f0*/  UTMACCTL.PF [UR6] ;  /* 0x00000000060079b9 */ /* 0x0001e40008040000 */
[----:B------:R0:W-:Y:S02]  /*0100*/  UTMACCTL.PF [UR4] ;  /* 0x00000000040079b9 */ /* 0x0001e40008040000 */
[----:B0-----:R-:W-:Y:S01]  /*0110*/  NOP ;  /* 0x0000000000007918 */ /* 0x001fe20000000000 */
.L_x_1:
[----:B------:R-:W-:Y:S05]  /*0120*/  BSYNC B0 ;  /* 0x0000000000007941 */ /* 0x000fea0003800000 */
.L_x_0:
[----:B------:R-:W0:Y:S02]  /*0130*/  SHFL.IDX PT, R4, R2, RZ, 0x1f ;  /* 0x00001fff02047589 */ /* 0x000e2400000e0000 */
[----:B0-----:R-:W-:-:S13]  /*0140*/  ISETP.NE.AND P0, PT, R4, RZ, PT ;  /* 0x000000ff0400720c */ /* 0x001fda0003f05270 */
[----:B------:R-:W-:Y:S05]  /*0150*/  @P0 BRA `(.L_x_2) ;  /* 0x0000000400240947 */ /* 0x000fea0003800000 */
[----:B------:R-:W-:Y:S01]  /*0160*/  ELECT P0, URZ, PT ;  /* 0x00000000003f782f */ /* 0x000fe20003800000 */
[----:B------:R-:W-:-:S12]  /*0170*/  BSSY B0, `(.L_x_2) ;  /* 0x0000047000007945 */ /* 0x000fd80003800000 */
[----:B------:R-:W-:Y:S05]  /*0180*/  @!P0 BRA `(.L_x_3) ;  /* 0x0000000400148947 */ /* 0x000fea0003800000 */
[----:B------:R-:W0:Y:S01]  /*0190*/  S2UR UR8, SR_CgaCtaId ;  /* 0x00000000000879c3 */ /* 0x000e220000008800 */
[----:B------:R-:W-:Y:S01]  /*01a0*/  UMOV UR4, 0x400 ;  /* 0x0000040000047882 */ /* 0x000fe20000000000 */
[----:B------:R-:W-:Y:S01]  /*01b0*/  UMOV UR5, 0x1 ;  /* 0x0000000100057882 */ /* 0x000fe20000000000 */
[----:B------:R-:W-:Y:S02]  /*01c0*/  UMOV UR6, 0x6 ;  /* 0x0000000600067882 */ /* 0x000fe40000000000 */
[----:B------:R-:W-:-:S04]  /*01d0*/  UIADD3 UR6, -UR6, 0x100000, URZ ;  /* 0x0010000006067890 */ /* 0x000fc8000fffe13f */
[----:B------:R-:W-:Y:S02]  /*01e0*/  USHF.L.U32 UR7, UR6, 0xb, URZ ;  /* 0x0000000b06077899 */ /* 0x000fe4000800063f */
[----:B------:R-:W-:Y:S02]  /*01f0*/  USHF.L.U32 UR6, UR6, 0x1, URZ ;  /* 0x0000000106067899 */ /* 0x000fe4000800063f */
[----:B0-----:R-:W-:Y:S02]  /*0200*/  ULEA UR8, UR8, UR4, 0x18 ;  /* 0x0000000408087291 */ /* 0x001fe4000f8ec03f */
[----:B------:R-:W-:-:S04]  /*0210*/  UIADD3 UR4, -UR5, 0x100000, URZ ;  /* 0x0010000005047890 */ /* 0x000fc8000fffe13f */
[----:B------:R-:W-:Y:S02]  /*0220*/  USHF.L.U32 UR5, UR4, 0xb, URZ ;  /* 0x0000000b04057899 */ /* 0x000fe4000800063f */
[----:B------:R-:W-:Y:S01]  /*0230*/  USHF.L.U32 UR4, UR4, 0x1, URZ ;  /* 0x0000000104047899 */ /* 0x000fe2000800063f */
[----:B------:R-:W0:Y:S11]  /*0240*/  FENCE.VIEW.ASYNC.S ;  /* 0x00000000000073c6 */ /* 0x000e360000000000 */
[----:B0-----:R0:W1:Y:S01]  /*0250*/  SYNCS.EXCH.64 URZ, [UR8], UR4 ;  /* 0x00000004083f75b2 */ /* 0x0010620008000100 */
[----:B------:R0:W2:Y:S01]  /*0260*/  SYNCS.EXCH.64 URZ, [UR8+0xe0], UR6 ;  /* 0x0000e006083f75b2 */ /* 0x0000a20008000100 */
[----:B------:R0:W3:Y:S01]  /*0270*/  SYNCS.EXCH.64 URZ, [UR8+0x8], UR4 ;  /* 0x00000804083f75b2 */ /* 0x0000e20008000100 */
[----:B------:R0:W4:Y:S01]  /*0280*/  SYNCS.EXCH.64 URZ, [UR8+0xe8], UR6 ;  /* 0x0000e806083f75b2 */ /* 0x0001220008000100 */
[----:B------:R0:W0:Y:S01]  /*0290*/  SYNCS.EXCH.64 URZ, [UR8+0x10], UR4 ;  /* 0x00001004083f75b2 */ /* 0x0000220008000100 */
        /* <DEDUP_REMOVED lines=51> */
[----:B-1234-:R-:W-:Y:S01]  /*05d0*/  NOP ;  /* 0x0000000000007918 */ /* 0x01efe20000000000 */
.L_x_3:
[----:B0-----:R-:W-:Y:S05]  /*05e0*/  BSYNC B0 ;  /* 0x0000000000007941 */ /* 0x001fea0003800000 */
.L_x_2:
[----:B------:R-:W-:Y:S01]  /*05f0*/  SHF.R.S32.HI R5, RZ, 0x1f, R0 ;  /* 0x0000001fff057819 */ /* 0x000fe20000011400 */
[----:B------:R-:W0:Y:S01]  /*0600*/  SHFL.IDX PT, R2, R2, RZ, 0x1f ;  /* 0x00001fff02027589 */ /* 0x000e2200000e0000 */
[----:B------:R-:W1:Y:S01]  /*0610*/  S2UR UR8, SR_CTAID.X ;  /* 0x00000000000879c3 */ /* 0x000e620000002500 */
[----:B------:R-:W-:Y:S02]  /*0620*/  ELECT P0, URZ, PT ;  /* 0x00000000003f782f */ /* 0x000fe40003800000 */
[----:B------:R-:W-:Y:S01]  /*0630*/  LEA.HI R5, R5, R0, RZ, 0x7 ;  /* 0x0000000005057211 */ /* 0x000fe200078f38ff */
[----:B------:R-:W2:Y:S01]  /*0640*/  S2R R8, SR_CTAID.Y ;  /* 0x0000000000087919 */ /* 0x000ea20000002600 */
[----:B------:R-:W-:Y:S01]  /*0650*/  SHF.R.S32.HI R11, RZ, 0x1f, R4 ;  /* 0x0000001fff0b7819 */ /* 0x000fe20000011404 */
[----:B------:R-:W-:Y:S01]  /*0660*/  ULDC UR4, c[0x0][0x150] ;  /* 0x0000540000047ab9 */ /* 0x000fe20000000800 */
[----:B------:R-:W-:Y:S01]  /*0670*/  LOP3.LUT R5, R5, 0xffffff80, RZ, 0xc0, !PT ;  /* 0xffffff8005057812 */ /* 0x000fe200078ec0ff */
[----:B------:R-:W-:Y:S01]  /*0680*/  VIADD R16, R3, 0xffffffff ;  /* 0xffffffff03107836 */ /* 0x000fe20000000000 */
[----:B------:R-:W-:Y:S01]  /*0690*/  LEA.HI R11, R11, R4, RZ, 0x2 ;  /* 0x000000040b0b7211 */ /* 0x000fe200078f10ff */
[----:B------:R-:W3:Y:S01]  /*06a0*/  LDC R12, c[0x0][0x144] ;  /* 0x00005100ff0c7b82 */ /* 0x000ee20000000800 */
[----:B------:R-:W-:Y:S01]  /*06b0*/  NOP ;  /* 0x0000000000007918 */ /* 0x000fe20000000000 */
[----:B------:R-:W-:Y:S01]  /*06c0*/  IMAD.IADD R6, R0, 0x1, -R5 ;  /* 0x0000000100067824 */ /* 0x000fe200078e0a05 */
[----:B------:R-:W-:Y:S01]  /*06d0*/  LOP3.LUT R11, R11, 0x3ffffffc, RZ, 0xc0, !PT ;  /* 0x3ffffffc0b0b7812 */ /* 0x000fe200078ec0ff */
[----:B------:R-:W-:Y:S01]  /*06e0*/  NOP ;  /* 0x0000000000007918 */ /* 0x000fe20000000000 */
[----:B------:R-:W-:-:S02]  /*06f0*/  ISETP.NE.AND P4, PT, R3, RZ, PT ;  /* 0x000000ff0300720c */ /* 0x000fc40003f85270 */
[----:B------:R-:W-:Y:S01]  /*0700*/  SHF.R.S32.HI R5, RZ, 0x1f, R6 ;  /* 0x0000001fff057819 */ /* 0x000fe20000011406 */
[----:B------:R-:W-:Y:S01]  /*0710*/  IMAD.IADD R4, R4, 0x1, -R11 ;  /* 0x0000000104047824 */ /* 0x000fe200078e0a0b */
[----:B------:R-:W4:Y:S01]  /*0720*/  LDC R14, c[0x0][0x140] ;  /* 0x00005000ff0e7b82 */ /* 0x000f220000000800 */
[----:B------:R-:W-:Y:S02]  /*0730*/  ISETP.GE.U32.AND P6, PT, R16, 0x2, PT ;  /* 0x000000021000780c */ /* 0x000fe40003fc6070 */
[----:B------:R-:W-:Y:S02]  /*0740*/  LEA.HI R5, R5, R6, RZ, 0x3 ;  /* 0x0000000605057211 */ /* 0x000fe400078f18ff */
[----:B0-----:R-:W-:Y:S02]  /*0750*/  ISETP.NE.OR P0, PT, R2, RZ, !P0 ;  /* 0x000000ff0200720c */ /* 0x001fe40004705670 */
[--C-:B------:R-:W-:Y:S01]  /*0760*/  SHF.R.S32.HI R2, RZ, 0x3, R5.reuse ;  /* 0x00000003ff027819 */ /* 0x100fe20000011405 */
[----:B------:R-:W0:Y:S01]  /*0770*/  LDC R13, c[0x0][0x148] ;  /* 0x00005200ff0d7b82 */ /* 0x000e220000000800 */
[----:B------:R-:W-:-:S02]  /*0780*/  SHF.R.S32.HI R5, RZ, 0x1f, R5 ;  /* 0x0000001fff057819 */ /* 0x000fc40000011405 */
[----:B-1----:R-:W-:Y:S02]  /*0790*/  I2FP.F32.U32 R10, UR8 ;  /* 0x00000008000a7c45 */ /* 0x002fe40008201000 */
[----:B------:R-:W-:-:S03]  /*07a0*/  LEA.HI R5, R5, R2, RZ, 0x2 ;  /* 0x0000000205057211 */ /* 0x000fc600078f10ff */
[----:B------:R-:W-:Y:S01]  /*07b0*/  FMUL R10, R10, UR4 ;  /* 0x000000040a0a7c20 */ /* 0x000fe20008400000 */
[----:B------:R-:W-:Y:S01]  /*07c0*/  LOP3.LUT R5, R5, 0xfffffffc, RZ, 0xc0, !PT ;  /* 0xfffffffc05057812 */ /* 0x000fe200078ec0ff */
[----:B------:R-:W-:Y:S01]  /*07d0*/  VOTEU.ALL UP0, P0 ;  /* 0x00000000003f7886 */ /* 0x000fe20000000000 */
[----:B--2---:R-:W-:Y:S01]  /*07e0*/  I2FP.F32.U32 R11, R8 ;  /* 0x00000008000b7245 */ /* 0x004fe20000201000 */
[----:B------:R-:W-:Y:S01]  /*07f0*/  ULDC UR4, c[0x0][0x154] ;  /* 0x0000550000047ab9 */ /* 0x000fe20000000800 */
[----:B------:R-:W-:Y:S01]  /*0800*/  VOTEU.ALL UP1, P0 ;  /* 0x00000000003f7886 */ /* 0x000fe20000020000 */
[----:B------:R-:W1:Y:S01]  /*0810*/  F2I.U32.TRUNC.NTZ R10, R10 ;  /* 0x0000000a000a7305 */ /* 0x000e62000020f000 */
[----:B------:R-:W-:Y:S01]  /*0820*/  IMAD.IADD R5, R2, 0x1, -R5 ;  /* 0x0000000102057824 */ /* 0x000fe200078e0a05 */
[----:B------:R-:W2:Y:S01]  /*0830*/  @!UP0 S2UR UR7, SR_CgaCtaId ;  /* 0x00000000000789c3 */ /* 0x000ea20000008800 */
[----:B------:R-:W-:Y:S01]  /*0840*/  @!UP0 UMOV UR6, 0x400 ;  /* 0x0000040000068882 */ /* 0x000fe20000000000 */
[----:B----4-:R-:W-:Y:S01]  /*0850*/  ISETP.EQ.U32.AND P3, PT, R14, 0x1, PT ;  /* 0x000000010e00780c */ /* 0x010fe20003f62070 */
[----:B------:R-:W-:-:S05]  /*0860*/  IMAD R5, R4, 0x4, R5 ;  /* 0x0000000404057824 */ /* 0x000fca00078e0205 */
[----:B------:R-:W-:-:S04]  /*0870*/  LEA.HI R2, R5, R5, RZ, 0x1 ;  /* 0x0000000505027211 */ /* 0x000fc800078f08ff */
[----:B------:R-:W-:Y:S01]  /*0880*/  LOP3.LUT R4, R2, 0xfffffffe, RZ, 0xc0, !PT ;  /* 0xfffffffe02047812 */ /* 0x000fe200078ec0ff */
[----:B-1----:R-:W-:Y:S02]  /*0890*/  IMAD.MOV R15, RZ, RZ, -R10 ;  /* 0x000000ffff0f7224 */ /* 0x002fe400078e0a0a */
[----:B------:R-:W-:Y:S01]  /*08a0*/  FMUL R10, R11, UR4 ;  /* 0x000000040b0a7c20 */ /* 0x000fe20008400000 */
[----:B------:R-:W-:Y:S01]  /*08b0*/  SHF.R.S32.HI R2, RZ, 0x1f, R7 ;  /* 0x0000001fff027819 */ /* 0x000fe20000011407 */
[----:B------:R-:W-:Y:S01]  /*08c0*/  UMOV UR4, 0x20 ;  /* 0x0000002000047882 */ /* 0x000fe20000000000 */
[----:B---3--:R-:W-:Y:S01]  /*08d0*/  IMAD R12, R12, R15, UR8 ;  /* 0x000000080c0c7e24 */ /* 0x008fe2000f8e020f */
[----:B------:R-:W-:-:S04]  /*08e0*/  @!UP0 UIADD3 UR4, -UR4, 0x100000, URZ ;  /* 0x0010000004048890 */ /* 0x000fc8000fffe13f */
[----:B------:R-:W-:Y:S02]  /*08f0*/  @!UP0 USHF.L.U32 UR5, UR4, 0xb, URZ ;  /* 0x0000000b04058899 */ /* 0x000fe4000800063f */
[----:B------:R-:W-:Y:S01]  /*0900*/  @!UP0 USHF.L.U32 UR4, UR4, 0x1, URZ ;  /* 0x0000000104048899 */ /* 0x000fe2000800063f */
[C---:B------:R-:W-:Y:S01]  /*0910*/  IMAD.IADD R11, R5.reuse, 0x1, -R4 ;  /* 0x00000001050b7824 */ /* 0x040fe200078e0a04 */
[----:B------:R-:W1:Y:S01]  /*0920*/  F2I.U32.TRUNC.NTZ R10, R10 ;  /* 0x0000000a000a7305 */ /* 0x000e62000020f000 */
[----:B------:R-:W-:Y:S01]  /*0930*/  LEA.HI R2, R2, R7, RZ, 0x2 ;  /* 0x0000000702027211 */ /* 0x000fe200078f10ff */
[----:B------:R-:W-:Y:S02]  /*0940*/  IMAD.SHL.U32 R4, R5, 0x4, RZ ;  /* 0x0000000405047824 */ /* 0x000fe400078e00ff */
[----:B------:R-:W-:Y:S01]  /*0950*/  ISETP.NE.AND P2, PT, R11, R12, PT ;  /* 0x0000000c0b00720c */ /* 0x000fe20003f45270 */
[----:B--2---:R-:W-:Y:S01]  /*0960*/  @!UP0 ULEA UR6, UR7, UR6, 0x18 ;  /* 0x0000000607068291 */ /* 0x004fe2000f8ec03f */
[----:B------:R-:W-:Y:S01]  /*0970*/  LOP3.LUT R2, R2, 0xfffffffc, RZ, 0xc0, !PT ;  /* 0xfffffffc02027812 */ /* 0x000fe200078ec0ff */
[----:B------:R-:W-:Y:S01]  /*0980*/  VOTEU.ALL UP0, P0 ;  /* 0x00000000003f7886 */ /* 0x000fe20000000000 */
[----:B------:R-:W-:-:S02]  /*0990*/  LOP3.LUT R5, R5, 0xc, R4, 0x78, !PT ;  /* 0x0000000c05057812 */ /* 0x000fc400078e7804 */
[----:B------:R-:W-:Y:S01]  /*09a0*/  LOP3.LUT P0, RZ, R6, 0x7, RZ, 0xc0, !PT ;  /* 0x0000000706ff7812 */ /* 0x000fe2000780c0ff */
[----:B------:R-:W-:Y:S02]  /*09b0*/  IMAD.IADD R7, R7, 0x1, -R2 ;  /* 0x0000000107077824 */ /* 0x000fe400078e0a02 */
[----:B------:R-:W-:Y:S01]  /*09c0*/  IMAD.MOV.U32 R6, RZ, RZ, 0x1 ;  /* 0x00000001ff067424 */ /* 0x000fe200078e00ff */
[----:B------:R-:W-:Y:S01]  /*09d0*/  ISETP.LT.U32.AND P0, PT, R5, 0x4, !P0 ;  /* 0x000000040500780c */ /* 0x000fe20004701070 */
[----:B-1----:R-:W-:Y:S01]  /*09e0*/  IMAD.MOV R20, RZ, RZ, -R10 ;  /* 0x000000ffff147224 */ /* 0x002fe200078e0a0a */
[----:B------:R-:W-:Y:S01]  /*09f0*/  ISETP.NE.AND P1, PT, R7, 0x3, PT ;  /* 0x000000030700780c */ /* 0x000fe20003f25270 */
[----:B------:R-:W1:Y:S02]  /*0a00*/  FENCE.VIEW.ASYNC.S ;  /* 0x00000000000073c6 */ /* 0x000e640000000000 */
[----:B-1----:R1:W2:Y:S01]  /*0a10*/  @!UP0 SYNCS.EXCH.64 URZ, [UR6+0x1d0], UR4 ;  /* 0x0001d004063f85b2 */ /* 0x0022a20008000100 */
[----:B------:R-:W-:Y:S01]  /*0a20*/  @P2 LEA.HI R2, R5, R5, RZ, 0x1 ;  /* 0x0000000505022211 */ /* 0x000fe200078f08ff */
[----:B0-----:R-:W-:Y:S01]  /*0a30*/  IMAD R11, R13, R20, R8 ;  /* 0x000000140d0b7224 */ /* 0x001fe200078e0208 */
[----:B------:R-:W-:-:S02]  /*0a40*/  ISETP.EQ.OR P1, PT, R7, RZ, !P1 ;  /* 0x000000ff0700720c */ /* 0x000fc40004f22670 */
[----:B------:R-:W-:Y:S02]  /*0a50*/  @P2 SHF.R.S32.HI R2, RZ, 0x1, R2 ;  /* 0x00000001ff022819 */ /* 0x000fe40000011402 */
[----:B------:R-:W-:Y:S02]  /*0a60*/  ISETP.EQ.AND P1, PT, R3, RZ, P1 ;  /* 0x000000ff0300720c */ /* 0x000fe40000f22270 */
[----:B------:R-:W-:Y:S02]  /*0a70*/  @P2 ISETP.NE.AND P5, PT, R2, R11, PT ;  /* 0x0000000b0200220c */ /* 0x000fe40003fa5270 */
[----:B------:R-:W-:Y:S02]  /*0a80*/  SEL R3, RZ, 0x1, !P0 ;  /* 0x00000001ff037807 */ /* 0x000fe40004000000 */
[----:B------:R-:W-:Y:S02]  /*0a90*/  @P2 SEL R6, RZ, 0x1, P5 ;  /* 0x00000001ff062807 */ /* 0x000fe40002800000 */
[----:B------:R-:W-:Y:S01]  /*0aa0*/  SEL R4, RZ, 0x1, !P1 ;  /* 0x00000001ff047807 */ /* 0x000fe20004800000 */
[----:B------:R1:W0:Y:S01]  /*0ab0*/  @!UP1 SYNCS.EXCH.64 URZ, [UR6+0x1d8], UR4 ;  /* 0x0001d804063f95b2 */ /* 0x0002220008000100 */
[----:B------:R-:W-:Y:S01]  /*0ac0*/  LOP3.LUT R6, R6, R3, RZ, 0xc0, !PT ;  /* 0x0000000306067212 */ /* 0x000fe200078ec0ff */
[----:B------:R-:W-:Y:S01]  /*0ad0*/  NOP ;  /* 0x0000000000007918 */ /* 0x000fe20000000000 */
[----:B------:R-:W-:Y:S01]  /*0ae0*/  SEL R4, R4, 0x2, P6 ;  /* 0x0000000204047807 */ /* 0x000fe20003000000 */
[----:B------:R-:W-:Y:S06]  /*0af0*/  @!P3 BRA `(.L_x_4) ;  /* 0x000000000008b947 */ /* 0x000fec0003800000 */
[----:B0-2---:R-:W-:Y:S01]  /*0b00*/  UCGABAR_ARV ;  /* 0x00000000000079c7 */ /* 0x005fe20008000000 */
[----:B------:R-:W-:Y:S05]  /*0b10*/  BRA `(.L_x_5) ;  /* 0x0000000000047947 */ /* 0x000fea0003800000 */
.L_x_4:
[----:B0-2---:R-:W-:Y:S01]  /*0b20*/  NOP ;  /* 0x0000000000007918 */ /* 0x005fe20000000000 */
.L_x_5:
[----:B------:R-:W0:Y:S01]  /*0b30*/  LDC R2, c[0x0][0x65c] ;  /* 0x00019700ff027b82 */ /* 0x000e220000000800 */
[----:B------:R-:W-:Y:S01]  /*0b40*/  IMAD.MOV.U32 R3, RZ, RZ, RZ ;  /* 0x000000ffff037224 */ /* 0x000fe200078e00ff */
[----:B0-----:R-:W-:Y:S01]  /*0b50*/  ISETP.NE.AND P2, PT, R2, 0x1, PT ;  /* 0x000000010200780c */ /* 0x001fe20003f45270 */
[----:B------:R-:W-:-:S12]  /*0b60*/  IMAD.U32 R2, RZ, RZ, UR8 ;  /* 0x00000008ff027e24 */ /* 0x000fd8000f8e00ff */
[----:B------:R-:W0:Y:S01]  /*0b70*/  @P2 LDC R15, c[0x0][0x10] ;  /* 0x00000400ff0f2b82 */ /* 0x000e220000000800 */
[----:B------:R-:W-:Y:S02]  /*0b80*/  @P2 IMAD.MOV.U32 R9, RZ, RZ, RZ ;  /* 0x000000ffff092224 */ /* 0x000fe400078e00ff */
[----:B------:R-:W-:-:S05]  /*0b90*/  @P2 IMAD.MOV.U32 R17, RZ, RZ, RZ ;  /* 0x000000ffff112224 */ /* 0x000fca00078e00ff */
[----:B------:R-:W2:Y:S01]  /*0ba0*/  @!P2 LDC R11, c[0x0][0xc] ;  /* 0x00000300ff0bab82 */ /* 0x000ea20000000800 */
[----:B0-----:R-:W-:-:S04]  /*0bb0*/  @P2 IMAD.WIDE.U32 R14, R15, UR8, R8 ;  /* 0x000000080f0e2c25 */ /* 0x001fc8000f8e0008 */
[----:B--2---:R-:W-:-:S04]  /*0bc0*/  @!P2 IMAD.WIDE.U32 R10, R8, R11, R2 ;  /* 0x0000000b080aa225 */ /* 0x004fc800078e0002 */
[----:B------:R-:W-:Y:S02]  /*0bd0*/  @P2 IMAD.MOV.U32 R2, RZ, RZ, R14 ;  /* 0x000000ffff022224 */ /* 0x000fe400078e000e */
[----:B------:R-:W-:Y:S02]  /*0be0*/  @P2 IMAD.IADD R3, R15, 0x1, R17 ;  /* 0x000000010f032824 */ /* 0x000fe400078e0211 */
[----:B------:R-:W-:Y:S02]  /*0bf0*/  @!P2 IMAD.MOV.U32 R2, RZ, RZ, R10 ;  /* 0x000000ffff02a224 */ /* 0x000fe400078e000a */
[----:B------:R-:W-:Y:S01]  /*0c00*/  @!P2 IMAD.MOV.U32 R3, RZ, RZ, R11 ;  /* 0x000000ffff03a224 */ /* 0x000fe200078e000b */
[----:B------:R-:W-:Y:S06]  /*0c10*/  @!P3 BRA `(.L_x_6) ;  /* 0x00000000000cb947 */ /* 0x000fec0003800000 */
[----:B------:R-:W-:Y:S01]  /*0c20*/  UCGABAR_WAIT ;  /* 0x0000000000007dc7 */ /* 0x000fe20008000000 */
[----:B------:R-:W-:Y:S01]  /*0c30*/  CCTL.IVALL ;  /* 0x00000000ff00798f */ /* 0x000fe20002000000 */
[----:B------:R-:W-:Y:S05]  /*0c40*/  BRA `(.L_x_7) ;  /* 0x0000000000047947 */ /* 0x000fea0003800000 */
.L_x_6:
[----:B------:R-:W-:Y:S06]  /*0c50*/  BAR.SYNC.DEFER_BLOCKING 0x0 ;  /* 0x0000000000007b1d */ /* 0x000fec0000010000 */
.L_x_7:
[----:B------:R-:W-:Y:S05]  /*0c60*/  @!P4 BRA `(.L_x_8) ;  /* 0x000000740018c947 */ /* 0x000fea0003800000 */
[----:B------:R-:W-:-:S13]  /*0c70*/  ISETP.GT.U32.AND P0, PT, R16, 0x1, PT ;  /* 0x000000011000780c */ /* 0x000fda0003f04070 */
[----:B-1----:R-:W-:Y:S05]  /*0c80*/  @P0 EXIT ;  /* 0x000000000000094d */ /* 0x002fea0003800000 */
[----:B------:R-:W-:Y:S01]  /*0c90*/  ULDC.64 UR4, c[0x0][0x650] ;  /* 0x0001940000047ab9 */ /* 0x000fe20000000a00 */
[----:B------:R-:W-:Y:S01]  /*0ca0*/  PRMT R14, RZ, 0x7610, R14 ;  /* 0x00007610ff0e7816 */ /* 0x000fe2000000000e */
[----:B------:R-:W-:Y:S01]  /*0cb0*/  IMAD.MOV.U32 R10, RZ, RZ, -0x1 ;  /* 0xffffffffff0a7424 */ /* 0x000fe200078e00ff */
[----:B------:R-:W-:Y:S01]  /*0cc0*/  ISETP.GE.U32.AND P0, PT, R2, UR4, PT ;  /* 0x0000000402007c0c */ /* 0x000fe2000bf06070 */
[----:B------:R-:W-:Y:S02]  /*0cd0*/  IMAD.MOV.U32 R11, RZ, RZ, -0x1 ;  /* 0xffffffffff0b7424 */ /* 0x000fe400078e00ff */
[----:B------:R-:W-:Y:S01]  /*0ce0*/  IMAD.MOV.U32 R7, RZ, RZ, -0x1 ;  /* 0xffffffffff077424 */ /* 0x000fe200078e00ff */
[----:B------:R-:W-:-:S13]  /*0cf0*/  ISETP.GE.U32.AND.EX P0, PT, R3, UR5, PT, P0 ;  /* 0x0000000503007c0c */ /* 0x000fda000bf06100 */
[----:B------:R-:W-:Y:S05]  /*0d00*/  @P0 BRA `(.L_x_9) ;  /* 0x0000000400280947 */ /* 0x000fea0003800000 */
[----:B------:R-:W0:Y:S01]  /*0d10*/  LDC.64 R22, c[0x0][0x628] ;  /* 0x00018a00ff167b82 */ /* 0x000e220000000a00 */
[----:B------:R-:W-:Y:S02]  /*0d20*/  IMAD.MOV.U32 R10, RZ, RZ, R2 ;  /* 0x000000ffff0a7224 */ /* 0x000fe400078e0002 */
[----:B------:R-:W-:-:S05]  /*0d30*/  IMAD.MOV.U32 R11, RZ, RZ, R3 ;  /* 0x000000ffff0b7224 */ /* 0x000fca00078e0003 */
[----:B------:R-:W1:Y:S08]  /*0d40*/  LDC R18, c[0x0][0x630] ;  /* 0x00018c00ff127b82 */ /* 0x000e700000000800 */
[----:B------:R-:W2:Y:S01]  /*0d50*/  LDC.64 R24, c[0x0][0x620] ;  /* 0x00018800ff187b82 */ /* 0x000ea20000000a00 */
[----:B0-----:R-:W-:-:S04]  /*0d60*/  ISETP.NE.U32.AND P0, PT, R22, RZ, PT ;  /* 0x000000ff1600720c */ /* 0x001fc80003f05070 */
[----:B------:R-:W-:-:S13]  /*0d70*/  ISETP.NE.AND.EX P0, PT, R23, RZ, PT, P0 ;  /* 0x000000ff1700720c */ /* 0x000fda0003f05300 */
[----:B-12---:R-:W-:Y:S05]  /*0d80*/  @!P0 BRA `(.L_x_10) ;  /* 0x0000000000288947 */ /* 0x006fea0003800000 */
[----:B------:R-:W0:Y:S02]  /*0d90*/  LDC R7, c[0x0][0x634] ;  /* 0x00018d00ff077b82 */ /* 0x000e240000000800 */
[----:B0-----:R-:W-:-:S05]  /*0da0*/  IADD3 R7, P0, R2, R7, RZ ;  /* 0x0000000702077210 */ /* 0x001fca0007f1e0ff */
[----:B------:R-:W-:-:S04]  /*0db0*/  IMAD.X R19, RZ, RZ, R3, P0 ;  /* 0x000000ffff137224 */ /* 0x000fc800000e0603 */
[----:B------:R-:W-:-:S04]  /*0dc0*/  IMAD.WIDE.U32 R10, R19, R22, RZ ;  /* 0x00000016130a7225 */ /* 0x000fc800078e00ff */
[----:B------:R-:W-:-:S04]  /*0dd0*/  IMAD.WIDE.U32 R14, P0, R7, R23, R10 ;  /* 0x00000017070e7225 */ /* 0x000fc8000780000a */
[----:B------:R-:W-:-:S04]  /*0de0*/  IMAD.WIDE.U32 R10, R7, R22, RZ ;  /* 0x00000016070a7225 */ /* 0x000fc800078e00ff */
[----:B------:R-:W-:Y:S01]  /*0df0*/  IMAD.X R17, RZ, RZ, RZ, P0 ;  /* 0x000000ffff117224 */ /* 0x000fe200000e06ff */
[----:B------:R-:W-:Y:S01]  /*0e00*/  IADD3 RZ, P0, R11, R14, RZ ;  /* 0x0000000e0bff7210 */ /* 0x000fe20007f1e0ff */
[----:B------:R-:W-:-:S04]  /*0e10*/  IMAD.MOV.U32 R16, RZ, RZ, R15 ;  /* 0x000000ffff107224 */ /* 0x000fc800078e000f */
[----:B------:R-:W-:-:S08]  /*0e20*/  IMAD.WIDE.U32.X R10, R19, R23, R16, P0 ;  /* 0x00000017130a7225 */ /* 0x000fd000000e0410 */
.L_x_10:
[----:B------:R-:W0:Y:S01]  /*0e30*/  LDC.64 R26, c[0x0][0x640] ;  /* 0x00019000ff1a7b82 */ /* 0x000e220000000a00 */
[--C-:B------:R-:W-:Y:S01]  /*0e40*/  SHF.R.U64 R28, R10, R18, R11.reuse ;  /* 0x000000120a1c7219 */ /* 0x100fe2000000120b */
[----:B------:R-:W-:Y:S01]  /*0e50*/  IMAD R29, R13, R20, R8 ;  /* 0x000000140d1d7224 */ /* 0x000fe200078e0208 */
[----:B------:R-:W-:Y:S01]  /*0e60*/  SHF.R.U32.HI R7, RZ, R18, R11 ;  /* 0x00000012ff077219 */ /* 0x000fe2000001160b */
[----:B------:R-:W-:Y:S01]  /*0e70*/  IMAD.MOV.U32 R23, RZ, RZ, 0x1 ;  /* 0x00000001ff177424 */ /* 0x000fe200078e00ff */
[----:B------:R-:W-:-:S03]  /*0e80*/  IADD3 R9, P0, RZ, -R28, RZ ;  /* 0x8000001cff097210 */ /* 0x000fc60007f1e0ff */
[----:B------:R-:W1:Y:S02]  /*0e90*/  LDC R16, c[0x0][0x618] ;  /* 0x00018600ff107b82 */ /* 0x000e640000000800 */
[----:B------:R-:W-:Y:S02]  /*0ea0*/  IMAD.X R7, RZ, RZ, ~R7, P0 ;  /* 0x000000ffff077224 */ /* 0x000fe400000e0e07 */
[----:B------:R-:W-:-:S04]  /*0eb0*/  IMAD.WIDE.U32 R10, R9, R24, R2 ;  /* 0x00000018090a7225 */ /* 0x000fc800078e0002 */
[----:B------:R-:W2:Y:S01]  /*0ec0*/  LDC R15, c[0x0][0x608] ;  /* 0x00018200ff0f7b82 */ /* 0x000ea20000000800 */
[----:B------:R-:W-:-:S04]  /*0ed0*/  IMAD R14, R7, R24, RZ ;  /* 0x00000018070e7224 */ /* 0x000fc800078e02ff */
[----:B------:R-:W-:-:S03]  /*0ee0*/  IMAD R7, R9, R25, R14 ;  /* 0x0000001909077224 */ /* 0x000fc600078e020e */
[----:B------:R-:W3:Y:S01]  /*0ef0*/  LDC R22, c[0x0][0x658] ;  /* 0x00019600ff167b82 */ /* 0x000ee20000000800 */
[----:B------:R-:W-:Y:S01]  /*0f00*/  IMAD.IADD R7, R11, 0x1, R7 ;  /* 0x000000010b077824 */ /* 0x000fe200078e0207 */
[----:B0-----:R-:W-:-:S04]  /*0f10*/  ISETP.NE.U32.AND P0, PT, R26, RZ, PT ;  /* 0x000000ff1a00720c */ /* 0x001fc80003f05070 */
[----:B------:R-:W-:Y:S02]  /*0f20*/  ISETP.NE.AND.EX P0, PT, R27, RZ, PT, P0 ;  /* 0x000000ff1b00720c */ /* 0x000fe40003f05300 */
[----:B------:R-:W0:Y:S01]  /*0f30*/  LDC R18, c[0x0][0x600] ;  /* 0x00018000ff127b82 */ /* 0x000e220000000800 */
[-CC-:B-1----:R-:W-:Y:S02]  /*0f40*/  SHF.R.U64 R19, R10, R16.reuse, R7.reuse ;  /* 0x000000100a137219 */ /* 0x182fe40000001207 */
[----:B------:R-:W-:Y:S01]  /*0f50*/  SHF.R.U32.HI R10, RZ, R16, R7 ;  /* 0x00000010ff0a7219 */ /* 0x000fe20000011607 */
[----:B------:R-:W-:-:S04]  /*0f60*/  IMAD.MOV.U32 R7, RZ, RZ, -0x1 ;  /* 0xffffffffff077424 */ /* 0x000fc800078e00ff */
[----:B------:R-:W1:Y:S01]  /*0f70*/  LDC R21, c[0x0][0x648] ;  /* 0x00019200ff157b82 */ /* 0x000e620000000800 */
[-CC-:B--2---:R-:W-:Y:S02]  /*0f80*/  SHF.R.U64 R16, R19, R15.reuse, R10.reuse ;  /* 0x0000000f13107219 */ /* 0x184fe4000000120a */
[----:B------:R-:W-:-:S05]  /*0f90*/  SHF.R.U32.HI R9, RZ, R15, R10 ;  /* 0x0000000fff097219 */ /* 0x000fca000001160a */
[----:B------:R-:W2:Y:S01]  /*0fa0*/  LDC R24, c[0x0][0x638] ;  /* 0x00018e00ff187b82 */ /* 0x000ea20000000800 */
[-CC-:B---3--:R-:W-:Y:S02]  /*0fb0*/  SHF.R.U64 R20, R16, R22.reuse, R9.reuse ;  /* 0x0000001610147219 */ /* 0x188fe40000001209 */
[-C--:B------:R-:W-:Y:S02]  /*0fc0*/  SHF.L.U32 R7, R7, R22.reuse, RZ ;  /* 0x0000001607077219 */ /* 0x080fe400000006ff */
[----:B------:R-:W-:Y:S01]  /*0fd0*/  SHF.R.U32.HI R9, RZ, R22, R9 ;  /* 0x00000016ff097219 */ /* 0x000fe20000011609 */
[----:B------:R-:W-:Y:S01]  /*0fe0*/  IMAD.MOV.U32 R8, RZ, RZ, R20 ;  /* 0x000000ffff087224 */ /* 0x000fe200078e0014 */
[----:B------:R-:W-:Y:S01]  /*0ff0*/  LOP3.LUT R13, RZ, R7, RZ, 0x33, !PT ;  /* 0x00000007ff0d7212 */ /* 0x000fe200078e33ff */
[----:B------:R-:W3:Y:S01]  /*1000*/  LDC R25, c[0x0][0x610] ;  /* 0x00018400ff197b82 */ /* 0x000ee20000000800 */
[----:B------:R-:W-:Y:S05]  /*1010*/  @!P0 BRA `(.L_x_11) ;  /* 0x0000000000288947 */ /* 0x000fea0003800000 */
[----:B------:R-:W4:Y:S02]  /*1020*/  LDC R7, c[0x0][0x64c] ;  /* 0x00019300ff077b82 */ /* 0x000f240000000800 */
[----:B----4-:R-:W-:-:S05]  /*1030*/  IADD3 R7, P0, R20, R7, RZ ;  /* 0x0000000714077210 */ /* 0x010fca0007f1e0ff */
        /* <DEDUP_REMOVED lines=8> */
.L_x_11:
[----:B-1----:R-:W-:Y:S01]  /*10c0*/  SHF.R.U64 R9, R8, R21, R9 ;  /* 0x0000001508097219 */ /* 0x002fe20000001209 */
[----:B0-----:R-:W-:Y:S01]  /*10d0*/  VIADD R10, R18, 0xffffffff ;  /* 0xffffffff120a7836 */ /* 0x001fe20000000000 */
[----:B------:R-:W-:Y:S01]  /*10e0*/  SHF.L.U32 R7, R23, R22, RZ ;  /* 0x0000001617077219 */ /* 0x000fe200000006ff */
[----:B------:R-:W-:Y:S01]  /*10f0*/  IMAD.MOV.U32 R14, RZ, RZ, 0x1 ;  /* 0x00000001ff0e7424 */ /* 0x000fe200078e00ff */
[----:B------:R-:W-:Y:S01]  /*1100*/  LOP3.LUT R8, R16, R13, RZ, 0xc0, !PT ;  /* 0x0000000d10087212 */ /* 0x000fe200078ec0ff */
[----:B------:R-:W-:Y:S01]  /*1110*/  IMAD.MOV R11, RZ, RZ, -R9 ;  /* 0x000000ffff0b7224 */ /* 0x000fe200078e0a09 */
[----:B------:R-:W-:Y:S02]  /*1120*/  SEL R12, R12, R29, !P2 ;  /* 0x0000001d0c0c7207 */ /* 0x000fe40005000000 */
[----:B------:R-:W-:Y:S01]  /*1130*/  LOP3.LUT R10, R19, R10, RZ, 0xc0, !PT ;  /* 0x0000000a130a7212 */ /* 0x000fe200078ec0ff */
[----:B------:R-:W-:Y:S02]  /*1140*/  IMAD R9, R7, R9, R8 ;  /* 0x0000000907097224 */ /* 0x000fe400078e0208 */
[----:B--2---:R-:W-:-:S02]  /*1150*/  IMAD R7, R11, R24, R20 ;  /* 0x000000180b077224 */ /* 0x004fc400078e0214 */
[----:B---3--:R-:W-:Y:S02]  /*1160*/  IMAD R12, R9, R25, R12 ;  /* 0x00000019090c7224 */ /* 0x008fe400078e020c */
[----:B------:R-:W-:-:S05]  /*1170*/  IMAD R7, R7, R18, R10 ;  /* 0x0000001207077224 */ /* 0x000fca00078e020a */
[----:B------:R-:W-:Y:S02]  /*1180*/  SEL R11, R7, R12, !P2 ;  /* 0x0000000c070b7207 */ /* 0x000fe40005000000 */
[----:B------:R-:W-:Y:S01]  /*1190*/  SEL R10, R12, R7, !P2 ;  /* 0x000000070c0a7207 */ /* 0x000fe20005000000 */
[----:B------:R-:W-:-:S07]  /*11a0*/  IMAD.MOV.U32 R7, RZ, RZ, R28 ;  /* 0x000000ffff077224 */ /* 0x000fce00078e001c */
.L_x_9:
[----:B------:R-:W-:-:S08]  /*11b0*/  NOP ;  /* 0x0000000000007918 */ /* 0x000fd00000000000 */
[----:B------:R-:W0:Y:S02]  /*11c0*/  USETMAXREG.TRY_ALLOC.CTAPOOL UP0, 0xe8 ;  /* 0x000000e8000079c8 */ /* 0x000e240008000600 */
[----:B0-----:R-:W-:-:S13]  /*11d0*/  PLOP3.LUT P0, PT, PT, PT, UP0, 0x80, 0x0 ;  /* 0x000000000000781c */ /* 0x001fda0003f0f008 */
[----:B------:R-:W-:Y:S05]  /*11e0*/  @!P0 BRA `(.L_x_9) ;  /* 0xfffffffc00f08947 */ /* 0x000fea000383ffff */
[----:B------:R-:W-:Y:S01]  /*11f0*/  ULDC.64 UR4, c[0x0][0x598] ;  /* 0x0001660000047ab9 */ /* 0x000fe20000000a00 */
[----:B------:R-:W-:Y:S01]  /*1200*/  ULDC.64 UR18, c[0x0][0x208] ;  /* 0x0000820000127ab9 */ /* 0x000fe20000000a00 */
[----:B------:R-:W-:-:S04]  /*1210*/  ISETP.NE.U32.AND P0, PT, RZ, UR4, PT ;  /* 0x00000004ff007c0c */ /* 0x000fc8000bf05070 */
[----:B------:R-:W-:-:S13]  /*1220*/  ISETP.NE.AND.EX P0, PT, RZ, UR5, PT, P0 ;  /* 0x00000005ff007c0c */ /* 0x000fda000bf05300 */
[----:B------:R-:W-:Y:S05]  /*1230*/  @!P0 BRA `(.L_x_12) ;  /* 0x00000000001c8947 */ /* 0x000fea0003800000 */
[----:B------:R-:W0:Y:S02]  /*1240*/  LDC.64 R8, c[0x0][0x598] ;  /* 0x00016600ff087b82 */ /* 0x000e240000000a00 */
[----:B0-----:R-:W2:Y:S02]  /*1250*/  LDG.E.64 R8, desc[UR18][R8.64] ;  /* 0x0000001208087981 */ /* 0x001ea4000c1e1b00 */
[----:B--2---:R-:W-:-:S04]  /*1260*/  ISETP.NE.U32.AND P0, PT, R8, RZ, PT ;  /* 0x000000ff0800720c */ /* 0x004fc80003f05070 */
[----:B------:R-:W-:-:S13]  /*1270*/  ISETP.NE.AND.EX P0, PT, R9, RZ, PT, P0 ;  /* 0x000000ff0900720c */ /* 0x000fda0003f05300 */
[----:B------:R-:W-:Y:S05]  /*1280*/  @!P0 BRA `(.L_x_12) ;  /* 0x0000000000088947 */ /* 0x000fea0003800000 */
[----:B------:R0:W5:Y:S01]  /*1290*/  LD.E R8, desc[UR18][R8.64] ;  /* 0x0000001208087980 */ /* 0x000162000c101900 */
[----:B------:R-:W-:Y:S05]  /*12a0*/  BRA `(.L_x_13) ;  /* 0x0000000000207947 */ /* 0x000fea0003800000 */
.L_x_12:
[----:B------:R-:W-:Y:S02]  /*12b0*/  ULDC.64 UR4, c[0x0][0x588] ;  /* 0x0001620000047ab9 */ /* 0x000fe40000000a00 */
[----:B------:R-:W-:-:S04]  /*12c0*/  ISETP.NE.U32.AND P0, PT, RZ, UR4, PT ;  /* 0x00000004ff007c0c */ /* 0x000fc8000bf05070 */
[----:B------:R-:W-:-:S13]  /*12d0*/  ISETP.NE.AND.EX P0, PT, RZ, UR5, PT, P0 ;  /* 0x00000005ff007c0c */ /* 0x000fda000bf05300 */
[----:B------:R-:W-:Y:S05]  /*12e0*/  @!P0 BRA `(.L_x_14) ;  /* 0x00000000000c8947 */ /* 0x000fea0003800000 */
[----:B------:R-:W0:Y:S02]  /*12f0*/  LDC.64 R8, c[0x0][0x588] ;  /* 0x00016200ff087b82 */ /* 0x000e240000000a00 */
[----:B0-----:R1:W5:Y:S01]  /*1300*/  LDG.E R8, desc[UR18][R8.64] ;  /* 0x0000001208087981 */ /* 0x001362000c1e1900 */
[----:B------:R-:W-:Y:S05]  /*1310*/  BRA `(.L_x_13) ;  /* 0x0000000000047947 */ /* 0x000fea0003800000 */
.L_x_14:
[----:B------:R-:W2:Y:S02]  /*1320*/  LDC R8, c[0x0][0x580] ;  /* 0x00016000ff087b82 */ /* 0x000ea40000000800 */
.L_x_13:
[----:B------:R-:W-:Y:S02]  /*1330*/  ULDC.64 UR4, c[0x0][0x5a0] ;  /* 0x0001680000047ab9 */ /* 0x000fe40000000a00 */
[----:B------:R-:W-:-:S04]  /*1340*/  ISETP.NE.U32.AND P0, PT, RZ, UR4, PT ;  /* 0x00000004ff007c0c */ /* 0x000fc8000bf05070 */
[----:B------:R-:W-:-:S13]  /*1350*/  ISETP.NE.AND.EX P0, PT, RZ, UR5, PT, P0 ;  /* 0x00000005ff007c0c */ /* 0x000fda000bf05300 */
[----:B------:R-:W-:Y:S05]  /*1360*/  @!P0 BRA `(.L_x_15) ;  /* 0x00000000001c8947 */ /* 0x000fea0003800000 */
[----:B------:R-:W3:Y:S02]  /*1370*/  LDC.64 R12, c[0x0][0x5a0] ;  /* 0x00016800ff0c7b82 */ /* 0x000ee40000000a00 */
[----:B---3--:R-:W3:Y:S02]  /*1380*/  LDG.E.64 R12, desc[UR18][R12.64] ;  /* 0x000000120c0c7981 */ /* 0x008ee4000c1e1b00 */
[----:B---3--:R-:W-:-:S04]  /*1390*/  ISETP.NE.U32.AND P0, PT, R12, RZ, PT ;  /* 0x000000ff0c00720c */ /* 0x008fc80003f05070 */
[----:B------:R-:W-:-:S13]  /*13a0*/  ISETP.NE.AND.EX P0, PT, R13, RZ, PT, P0 ;  /* 0x000000ff0d00720c */ /* 0x000fda0003f05300 */
[----:B------:R-:W-:Y:S05]  /*13b0*/  @!P0 BRA `(.L_x_15) ;  /* 0x0000000000088947 */ /* 0x000fea0003800000 */
[----:B01----:R0:W5:Y:S01]  /*13c0*/  LD.E R9, desc[UR18][R12.64] ;  /* 0x000000120c097980 */ /* 0x003162000c101900 */
[----:B------:R-:W-:Y:S05]  /*13d0*/  BRA `(.L_x_16) ;  /* 0x0000000000207947 */ /* 0x000fea0003800000 */
.L_x_15:
[----:B------:R-:W-:Y:S02]  /*13e0*/  ULDC.64 UR4, c[0x0][0x590] ;  /* 0x0001640000047ab9 */ /* 0x000fe40000000a00 */
[----:B------:R-:W-:-:S04]  /*13f0*/  ISETP.NE.U32.AND P0, PT, RZ, UR4, PT ;  /* 0x00000004ff007c0c */ /* 0x000fc8000bf05070 */
[----:B------:R-:W-:-:S13]  /*1400*/  ISETP.NE.AND.EX P0, PT, RZ, UR5, PT, P0 ;  /* 0x00000005ff007c0c */ /* 0x000fda000bf05300 */
[----:B------:R-:W-:Y:S05]  /*1410*/  @!P0 BRA `(.L_x_17) ;  /* 0x00000000000c8947 */ /* 0x000fea0003800000 */
[----:B------:R-:W0:Y:S02]  /*1420*/  LDC.64 R12, c[0x0][0x590] ;  /* 0x00016400ff0c7b82 */ /* 0x000e240000000a00 */
[----:B01----:R1:W5:Y:S01]  /*1430*/  LDG.E R9, desc[UR18][R12.64] ;  /* 0x000000120c097981 */ /* 0x003362000c1e1900 */
[----:B------:R-:W-:Y:S05]  /*1440*/  BRA `(.L_x_16) ;  /* 0x0000000000047947 */ /* 0x000fea0003800000 */
.L_x_17:
[----:B01----:R-:W3:Y:S02]  /*1450*/  LDC R9, c[0x0][0x584] ;  /* 0x00016100ff097b82 */ /* 0x003ee40000000800 */
.L_x_16:
[----:B------:R-:W-:-:S13]  /*1460*/  LOP3.LUT P0, RZ, R14, 0xff, RZ, 0xc0, !PT ;  /* 0x000000ff0eff7812 */ /* 0x000fda000780c0ff */
[----:B------:R-:W-:Y:S05]  /*1470*/  @!P0 EXIT ;  /* 0x000000000000894d */ /* 0x000fea0003800000 */
[----:B------:R-:W-:Y:S01]  /*1480*/  ULDC UR4, c[0x0][0x28c] ;  /* 0x0000a30000047ab9 */ /* 0x000fe20000000800 */
[----:B------:R-:W-:Y:S01]  /*1490*/  LOP3.LUT R142, R4, 0x1, RZ, 0xfc, !PT ;  /* 0x00000001048e7812 */ /* 0x000fe200078efcff */
[----:B------:R-:W-:-:S04]  /*14a0*/  UIADD3 UR4, UR4, 0x1f, URZ ;  /* 0x0000001f04047890 */ /* 0x000fc8000fffe03f */
[----:B------:R-:W-:-:S04]  /*14b0*/  USHF.R.S32.HI UR5, URZ, 0x1f, UR4 ;  /* 0x0000001f3f057899 */ /* 0x000fc80008011404 */
[----:B------:R-:W-:-:S03]  /*14c0*/  ULEA.HI UR5, UR5, UR4, URZ, 0x5 ;  /* 0x0000000405057291 */ /* 0x000fc6000f8f283f */
[----:B------:R-:W-:Y:S01]  /*14d0*/  UMOV UR4, URZ ;  /* 0x0000003f00047c82 */ /* 0x000fe20008000000 */
[----:B------:R-:W-:-:S03]  /*14e0*/  USHF.R.S32.HI UR9, URZ, 0x5, UR5 ;  /* 0x000000053f097899 */ /* 0x000fc60008011405 */
[----:B------:R-:W-:-:S09]  /*14f0*/  UMOV UR5, URZ ;  /* 0x0000003f00057c82 */ /* 0x000fd20008000000 */
.L_x_172:
[----:B01----:R-:W-:Y:S01]  /*1500*/  LOP3.LUT R12, R0, 0x80, RZ, 0xc0, !PT ;  /* 0x00000080000c7812 */ /* 0x003fe200078ec0ff */
[----:B------:R-:W0:Y:S01]  /*1510*/  S2UR UR13, SR_CgaCtaId ;  /* 0x00000000000d79c3 */ /* 0x000e220000008800 */
[----:B------:R-:W-:Y:S01]  /*1520*/  UMOV UR12, 0x400 ;  /* 0x00000400000c7882 */ /* 0x000fe20000000000 */
[----:B------:R-:W-:Y:S01]  /*1530*/  UMOV UR6, URZ ;  /* 0x0000003f00067c82 */ /* 0x000fe20008000000 */
[----:B------:R-:W-:Y:S01]  /*1540*/  SHF.R.U32.HI R12, RZ, 0x7, R12 ;  /* 0x00000007ff0c7819 */ /* 0x000fe2000001160c */
[----:B------:R-:W-:Y:S01]  /*1550*/  UMOV UR7, URZ ;  /* 0x0000003f00077c82 */ /* 0x000fe20008000000 */
[----:B------:R-:W-:Y:S01]  /*1560*/  UMOV UR16, UR5 ;  /* 0x0000000500107c82 */ /* 0x000fe20008000000 */
[----:B------:R-:W-:Y:S02]  /*1570*/  CS2R R16, SRZ ;  /* 0x0000000000107805 */ /* 0x000fe4000001ff00 */
[----:B------:R-:W-:Y:S01]  /*1580*/  CS2R R14, SRZ ;  /* 0x00000000000e7805 */ /* 0x000fe2000001ff00 */
[----:B------:R-:W1:Y:S01]  /*1590*/  LDC R13, c[0x0][0x28c] ;  /* 0x0000a300ff0d7b82 */ /* 0x000e620000000800 */
[----:B------:R-:W4:Y:S01]  /*15a0*/  SHFL.IDX PT, R12, R12, RZ, 0x1f ;  /* 0x00001fff0c0c7589 */ /* 0x000f2200000e0000 */
[----:B------:R-:W-:-:S02]  /*15b0*/  CS2R R18, SRZ ;  /* 0x0000000000127805 */ /* 0x000fc4000001ff00 */
[----:B------:R-:W-:Y:S02]  /*15c0*/  CS2R R20, SRZ ;  /* 0x0000000000147805 */ /* 0x000fe4000001ff00 */
[----:B------:R-:W-:Y:S02]  /*15d0*/  CS2R R22, SRZ ;  /* 0x0000000000167805 */ /* 0x000fe4000001ff00 */
[----:B------:R-:W-:Y:S02]  /*15e0*/  CS2R R88, SRZ ;  /* 0x0000000000587805 */ /* 0x000fe4000001ff00 */
[----:B------:R-:W-:Y:S02]  /*15f0*/  CS2R R90, SRZ ;  /* 0x00000000005a7805 */ /* 0x000fe4000001ff00 */
[----:B------:R-:W-:Y:S02]  /*1600*/  CS2R R94, SRZ ;  /* 0x00000000005e7805 */ /* 0x000fe4000001ff00 */
        /* <DEDUP_REMOVED lines=16> */
[----:B-1----:R-:W-:Y:S02]  /*1710*/  ISETP.GE.AND P0, PT, R13, 0x1, PT ;  /* 0x000000010d00780c */ /* 0x002fe40003f06270 */
[----:B------:R-:W-:Y:S02]  /*1720*/  CS2R R126, SRZ ;  /* 0x00000000007e7805 */ /* 0x000fe4000001ff00 */
[----:B----4-:R-:W-:-:S02]  /*1730*/  R2UR UR8, R12 ;  /* 0x000000000c0872ca */ /* 0x010fc400000e0000 */
[----:B------:R-:W-:Y:S02]  /*1740*/  CS2R R128, SRZ ;  /* 0x0000000000807805 */ /* 0x000fe4000001ff00 */
[----:B------:R-:W-:Y:S02]  /*1750*/  CS2R R130, SRZ ;  /* 0x0000000000827805 */ /* 0x000fe4000001ff00 */
[----:B------:R-:W-:Y:S02]  /*1760*/  CS2R R132, SRZ ;  /* 0x0000000000847805 */ /* 0x000fe4000001ff00 */
[----:B------:R-:W-:Y:S02]  /*1770*/  CS2R R134, SRZ ;  /* 0x0000000000867805 */ /* 0x000fe4000001ff00 */
[----:B------:R-:W-:Y:S02]  /*1780*/  CS2R R136, SRZ ;  /* 0x0000000000887805 */ /* 0x000fe4000001ff00 */
[----:B------:R-:W-:Y:S01]  /*1790*/  CS2R R138, SRZ ;  /* 0x00000000008a7805 */ /* 0x000fe2000001ff00 */
[----:B------:R-:W-:Y:S01]  /*17a0*/  IMAD.MOV.U32 R141, RZ, RZ, RZ ;  /* 0x000000ffff8d7224 */ /* 0x000fe200078e00ff */
[----:B------:R-:W-:Y:S01]  /*17b0*/  CS2R R24, SRZ ;  /* 0x0000000000187805 */ /* 0x000fe2000001ff00 */
[----:B------:R-:W-:Y:S01]  /*17c0*/  IMAD.MOV.U32 R143, RZ, RZ, RZ ;  /* 0x000000ffff8f7224 */ /* 0x000fe200078e00ff */
[----:B---3--:R-:W-:Y:S01]  /*17d0*/  CS2R R26, SRZ ;  /* 0x00000000001a7805 */ /* 0x008fe2000001ff00 */
[----:B------:R-:W-:Y:S01]  /*17e0*/  IMAD.U32 R144, RZ, RZ, UR4 ;  /* 0x00000004ff907e24 */ /* 0x000fe2000f8e00ff */
[----:B------:R-:W-:Y:S01]  /*17f0*/  CS2R R28, SRZ ;  /* 0x00000000001c7805 */ /* 0x000fe2000001ff00 */
[----:B------:R-:W-:Y:S01]  /*1800*/  ULEA.HI UR10, UR8, UR8, URZ, 0x1 ;  /* 0x00000008080a7291 */ /* 0x000fe2000f8f083f */
[----:B------:R-:W-:-:S02]  /*1810*/  CS2R R30, SRZ ;  /* 0x00000000001e7805 */ /* 0x000fc4000001ff00 */
[----:B------:R-:W-:Y:S02]  /*1820*/  CS2R R32, SRZ ;  /* 0x0000000000207805 */ /* 0x000fe4000001ff00 */
[----:B------:R-:W-:Y:S01]  /*1830*/  CS2R R34, SRZ ;  /* 0x0000000000227805 */ /* 0x000fe2000001ff00 */
[----:B------:R-:W-:Y:S01]  /*1840*/  ULOP3.LUT UR11, UR10, 0x1ffffe, URZ, 0xc0, !UPT ;  /* 0x001ffffe0a0b7892 */ /* 0x000fe2000f8ec03f */
[----:B------:R-:W-:Y:S01]  /*1850*/  CS2R R36, SRZ ;  /* 0x0000000000247805 */ /* 0x000fe2000001ff00 */
[----:B0-----:R-:W-:Y:S01]  /*1860*/  ULEA UR10, UR13, UR12, 0x18 ;  /* 0x0000000c0d0a7291 */ /* 0x001fe2000f8ec03f */
[----:B------:R-:W-:Y:S01]  /*1870*/  CS2R R38, SRZ ;  /* 0x0000000000267805 */ /* 0x000fe2000001ff00 */
[----:B------:R-:W-:Y:S01]  /*1880*/  UIADD3 UR11, UR8, -UR11, URZ ;  /* 0x8000000b080b7290 */ /* 0x000fe2000fffe03f */
[----:B------:R-:W-:Y:S02]  /*1890*/  CS2R R40, SRZ ;  /* 0x0000000000287805 */ /* 0x000fe4000001ff00 */
[----:B------:R-:W-:Y:S01]  /*18a0*/  CS2R R42, SRZ ;  /* 0x00000000002a7805 */ /* 0x000fe2000001ff00 */
[----:B------:R-:W-:Y:S01]  /*18b0*/  UMOV UR8, URZ ;  /* 0x0000003f00087c82 */ /* 0x000fe20008000000 */
[----:B------:R-:W-:Y:S01]  /*18c0*/  ULEA UR11, UR11, UR10, 0xb ;  /* 0x0000000a0b0b7291 */ /* 0x000fe2000f8e583f */
[----:B------:R-:W-:-:S02]  /*18d0*/  CS2R R44, SRZ ;  /* 0x00000000002c7805 */ /* 0x000fc4000001ff00 */
[----:B------:R-:W-:Y:S02]  /*18e0*/  CS2R R46, SRZ ;  /* 0x00000000002e7805 */ /* 0x000fe4000001ff00 */
[----:B------:R-:W-:Y:S01]  /*18f0*/  CS2R R48, SRZ ;  /* 0x0000000000307805 */ /* 0x000fe2000001ff00 */
[----:B------:R-:W-:Y:S01]  /*1900*/  UIADD3 UR11, UR11, 0x280, URZ ;  /* 0x000002800b0b7890 */ /* 0x000fe2000fffe03f */
[----:B------:R-:W-:Y:S02]  /*1910*/  CS2R R50, SRZ ;  /* 0x0000000000327805 */ /* 0x000fe4000001ff00 */
[----:B------:R-:W-:Y:S02]  /*1920*/  CS2R R52, SRZ ;  /* 0x0000000000347805 */ /* 0x000fe4000001ff00 */
[----:B------:R-:W-:Y:S01]  /*1930*/  CS2R R54, SRZ ;  /* 0x0000000000367805 */ /* 0x000fe2000001ff00 */
[----:B------:R-:W-:Y:S01]  /*1940*/  USHF.R.U32.HI UR11, URZ, 0x4, UR11 ;  /* 0x000000043f0b7899 */ /* 0x000fe2000801160b */
[----:B------:R-:W-:-:S02]  /*1950*/  CS2R R56, SRZ ;  /* 0x0000000000387805 */ /* 0x000fc4000001ff00 */
[----:B------:R-:W-:Y:S02]  /*1960*/  CS2R R58, SRZ ;  /* 0x00000000003a7805 */ /* 0x000fe4000001ff00 */
[----:B------:R-:W-:Y:S01]  /*1970*/  CS2R R60, SRZ ;  /* 0x00000000003c7805 */ /* 0x000fe2000001ff00 */
[----:B------:R-:W-:Y:S01]  /*1980*/  ULOP3.LUT UR11, UR11, 0x3fff, URZ, 0xc0, !UPT ;  /* 0x00003fff0b0b7892 */ /* 0x000fe2000f8ec03f */
        /* <DEDUP_REMOVED lines=12> */
[----:B------:R-:W-:Y:S01]  /*1a50*/  CS2R R86, SRZ ;  /* 0x0000000000567805 */ /* 0x000fe2000001ff00 */
[----:B------:R-:W-:Y:S06]  /*1a60*/  @!P0 BRA `(.L_x_18) ;  /* 0x00000008001c8947 */ /* 0x000fec0003800000 */
[----:B------:R-:W-:-:S13]  /*1a70*/  ISETP.NE.AND P1, PT, R142, 0x3, PT ;  /* 0x000000038e00780c */ /* 0x000fda0003f25270 */
[----:B------:R-:W-:Y:S05]  /*1a80*/  @!P1 BRA `(.L_x_19) ;  /* 0x0000000000049947 */ /* 0x000fea0003800000 */
[----:B------:R-:W-:Y:S01]  /*1a90*/  BPT.TRAP 0x1 ;  /* 0x000000040000795c */ /* 0x000fe20000300000 */
.L_x_19:
[----:B------:R-:W-:Y:S01]  /*1aa0*/  ULEA UR6, UR5, UR10, 0x3 ;  /* 0x0000000a05067291 */ /* 0x000fe2000f8e183f */
[----:B------:R-:W-:-:S05]  /*1ab0*/  IMAD.U32 R12, RZ, RZ, UR4 ;  /* 0x00000004ff0c7e24 */ /* 0x000fca000f8e00ff */
[----:B------:R-:W-:-:S04]  /*1ac0*/  SHF.L.U32 R12, R12, 0x1f, RZ ;  /* 0x0000001f0c0c7819 */ /* 0x000fc800000006ff */
[----:B------:R0:W1:Y:S01]  /*1ad0*/  SYNCS.PHASECHK.TRANS64.TRYWAIT P0, [UR6], R12 ;  /* 0x0000000cff0075a7 */ /* 0x0000620008000146 */
[----:B------:R-:W-:Y:S05]  /*1ae0*/  @!P1 BRA `(.L_x_20) ;  /* 0x0000000000049947 */ /* 0x000fea0003800000 */
[----:B------:R-:W-:Y:S01]  /*1af0*/  BPT.TRAP 0x1 ;  /* 0x000000040000795c */ /* 0x000fe20000300000 */
.L_x_20:
[----:B-1----:R-:W-:Y:S05]  /*1b00*/  @P0 BRA `(.L_x_21) ;  /* 0x0000000000080947 */ /* 0x002fea0003800000 */
[----:B------:R-:W1:Y:S02]  /*1b10*/  SYNCS.PHASECHK.TRANS64.TRYWAIT P0, [UR6], R12 ;  /* 0x0000000cff0075a7 */ /* 0x000e640008000146 */
[----:B-1----:R-:W-:Y:S05]  /*1b20*/  @!P0 BRA `(.L_x_22) ;  /* 0x0000008800608947 */ /* 0x002fea0003800000 */
.L_x_21:
[----:B------:R-:W-:Y:S01]  /*1b30*/  UIADD3 UR6, UR10, 0x1c280, URZ ;  /* 0x0001c2800a067890 */ /* 0x000fe2000fffe03f */
[----:B------:R-:W-:Y:S01]  /*1b40*/  WARPGROUP.ARRIVE ;  /* 0x00000000000079c5 */ /* 0x000fe20000000000 */
[----:B------:R-:W-:Y:S01]  /*1b50*/  ULDC UR7, c[0x0][0x50c] ;  /* 0x0001430000077ab9 */ /* 0x000fe20000000800 */
[----:B------:R-:W-:Y:S01]  /*1b60*/  ULOP3.LUT UR12, UR11, 0x10000, URZ, 0xfc, !UPT ;  /* 0x000100000b0c7892 */ /* 0x000fe2000f8efc3f */
[----:B------:R-:W-:Y:S01]  /*1b70*/  CS2R R16, SRZ ;  /* 0x0000000000107805 */ /* 0x000fe2000001ff00 */
[----:B------:R-:W-:Y:S01]  /*1b80*/  UISETP.NE.AND UP0, UPT, UR7, 0x1, UPT ;  /* 0x000000010700788c */ /* 0x000fe2000bf05270 */
[----:B------:R-:W-:Y:S01]  /*1b90*/  CS2R R14, SRZ ;  /* 0x00000000000e7805 */ /* 0x000fe2000001ff00 */
[----:B------:R-:W-:Y:S01]  /*1ba0*/  USHF.R.U32.HI UR6, URZ, 0x4, UR6 ;  /* 0x000000043f067899 */ /* 0x000fe20008011606 */
[----:B------:R-:W-:Y:S01]  /*1bb0*/  CS2R R18, SRZ ;  /* 0x0000000000127805 */ /* 0x000fe2000001ff00 */
[----:B------:R-:W-:Y:S01]  /*1bc0*/  USEL UR7, URZ, 0x1, UP0 ;  /* 0x000000013f077887 */ /* 0x000fe20008000000 */
[----:B------:R-:W-:Y:S01]  /*1bd0*/  CS2R R20, SRZ ;  /* 0x0000000000147805 */ /* 0x000fe2000001ff00 */
[----:B------:R-:W-:Y:S01]  /*1be0*/  ULOP3.LUT UR6, UR6, 0x3fff, URZ, 0xc0, !UPT ;  /* 0x00003fff06067892 */ /* 0x000fe2000f8ec03f */
[----:B------:R-:W-:Y:S01]  /*1bf0*/  CS2R R22, SRZ ;  /* 0x0000000000167805 */ /* 0x000fe2000001ff00 */
[----:B------:R-:W-:Y:S01]  /*1c00*/  ULEA UR12, UR5, UR12, 0x8 ;  /* 0x0000000c050c7291 */ /* 0x000fe2000f8e403f */
[----:B------:R-:W-:Y:S01]  /*1c10*/  CS2R R88, SRZ ;  /* 0x0000000000587805 */ /* 0x000fe2000001ff00 */
[----:B------:R-:W-:Y:S01]  /*1c20*/  ULOP3.LUT UR6, UR6, 0x10000, URZ, 0xfc, !UPT ;  /* 0x0001000006067892 */ /* 0x000fe2000f8efc3f */
[----:B------:R-:W-:Y:S01]  /*1c30*/  ISETP.NE.AND P0, PT, RZ, UR7, PT ;  /* 0x00000007ff007c0c */ /* 0x000fe2000bf05270 */
[----:B------:R-:W-:Y:S01]  /*1c40*/  UMOV UR13, 0xc0000010 ;  /* 0xc0000010000d7882 */ /* 0x000fe20000000000 */
[----:B------:R-:W-:Y:S01]  /*1c50*/  UMOV UR15, 0xc0000010 ;  /* 0xc0000010000f7882 */ /* 0x000fe20000000000 */
[----:B------:R-:W-:Y:S01]  /*1c60*/  ULEA UR14, UR5, UR6, 0x8 ;  /* 0x00000006050e7291 */ /* 0x000fe2000f8e403f */
[----:B------:R-:W-:-:S02]  /*1c70*/  CS2R R90, SRZ ;  /* 0x00000000005a7805 */ /* 0x000fc4000001ff00 */
[----:B------:R-:W-:Y:S01]  /*1c80*/  CS2R R94, SRZ ;  /* 0x00000000005e7805 */ /* 0x000fe2000001ff00 */
[----:B------:R-:W-:Y:S01]  /*1c90*/  UMOV UR6, 0x1 ;  /* 0x0000000100067882 */ /* 0x000fe20000000000 */
[----:B------:R-:W-:Y:S02]  /*1ca0*/  CS2R R92, SRZ ;  /* 0x00000000005c7805 */ /* 0x000fe4000001ff00 */
[----:B------:R-:W-:Y:S02]  /*1cb0*/  CS2R R96, SRZ ;  /* 0x0000000000607805 */ /* 0x000fe4000001ff00 */
[----:B------:R-:W-:Y:S02]  /*1cc0*/  CS2R R98, SRZ ;  /* 0x0000000000627805 */ /* 0x000fe4000001ff00 */
[----:B------:R-:W-:Y:S02]  /*1cd0*/  CS2R R100, SRZ ;  /* 0x0000000000647805 */ /* 0x000fe4000001ff00 */
[----:B------:R-:W-:Y:S01]  /*1ce0*/  CS2R R102, SRZ ;  /* 0x0000000000667805 */ /* 0x000fe2000001ff00 */
[----:B------:R-:W-:Y:S01]  /*1cf0*/  QGMMA.64x128x32.F32.E5M2.E5M2 R24, gdesc[UR12], RZ, !UPT, gsb0 ;  /* 0x01e000000c1879f3 */ /* 0x000fe2000c0038ff */
        /* <DEDUP_REMOVED lines=17> */
[----:B------:R-:W-:Y:S01]  /*1e10*/  CS2R R138, SRZ ;  /* 0x00000000008a7805 */ /* 0x000fe2000001ff00 */
[----:B------:R-:W-:Y:S02]  /*1e20*/  IMAD.MOV.U32 R141, RZ, RZ, RZ ;  /* 0x000000ffff8d7224 */ /* 0x000fe400078e00ff */
[----:B------:R-:W-:Y:S01]  /*1e30*/  IMAD.MOV.U32 R143, RZ, RZ, RZ ;  /* 0x000000ffff8f7224 */ /* 0x000fe200078e00ff */
[----:B------:R-:W-:Y:S06]  /*1e40*/  @!P0 BRA `(.L_x_23) ;  /* 0x0000000400088947 */ /* 0x000fec0003800000 */
[----:B------:R-:W-:Y:S02]  /*1e50*/  WARPGROUP.DEPBAR.LE gsb0, 0x0 ;  /* 0x00008000000079c5 */ /* 0x000fe40000010000 */
[----:B------:R-:W-:-:S01]  /*1e60*/  FADD R143, RZ, R24 ;  /* 0x00000018ff8f7221 */ /* 0x000fc20000000000 */
[----:B------:R-:W-:Y:S01]  /*1e70*/  FADD R138, RZ, R25 ;  /* 0x00000019ff8a7221 */ /* 0x000fe20000000000 */
        /* <DEDUP_REMOVED lines=62> */
[----:B------:R-:W-:-:S06]  /*2260*/  UMOV UR6, URZ ;  /* 0x0000003f00067c82 */ /* 0x000fcc0008000000 */
.L_x_23:
[----:B------:R-:W-:-:S04]  /*2270*/  UIADD3 UR16, UR5, 0x1, URZ ;  /* 0x0000000105107890 */ /* 0x000fc8000fffe03f */
[----:B------:R-:W-:-:S04]  /*2280*/  UISETP.NE.AND UP0, UPT, UR16, 0x1c, UPT ;  /* 0x0000001c1000788c */ /* 0x000fc8000bf05270 */
[----:B------:R-:W-:Y:S02]  /*2290*/  USEL UR8, URZ, 0x1, UP0 ;  /* 0x000000013f087887 */ /* 0x000fe40008000000 */
[----:B------:R-:W-:Y:S02]  /*22a0*/  USEL UR16, UR16, URZ, UP0 ;  /* 0x0000003f10107287 */ /* 0x000fe40008000000 */
[----:B------:R-:W-:-:S06]  /*22b0*/  ULOP3.LUT UR8, UR4, UR8, URZ, 0x3c, !UPT ;  /* 0x0000000804087292 */ /* 0x000fcc000f8e3c3f */
[----:B------:R-:W-:Y:S01]  /*22c0*/  IMAD.U32 R144, RZ, RZ, UR8 ;  /* 0x00000008ff907e24 */ /* 0x000fe2000f8e00ff */
[----:B------:R-:W-:-:S06]  /*22d0*/  UMOV UR8, 0x1 ;  /* 0x0000000100087882 */ /* 0x000fcc0000000000 */
.L_x_18:
[----:B------:R-:W-:-:S04]  /*22e0*/  UISETP.LT.AND UP0, UPT, UR9, 0x1, UPT ;  /* 0x000000010900788c */ /* 0x000fc8000bf01270 */
[----:B------:R-:W-:-:S04]  /*22f0*/  USEL UR12, UR9, 0x1, UP0 ;  /* 0x00000001090c7887 */ /* 0x000fc80008000000 */
[----:B------:R-:W-:-:S04]  /*2300*/  UIADD3 UR12, UR9, -UR12, URZ ;  /* 0x8000000c090c7290 */ /* 0x000fc8000fffe03f */
[----:B------:R-:W-:-:S06]  /*2310*/  UISETP.GE.AND UP0, UPT, UR12, 0x1, UPT ;  /* 0x000000010c00788c */ /* 0x000fcc000bf06270 */
[----:B------:R-:W-:-:S13]  /*2320*/  PLOP3.LUT P0, PT, PT, PT, UP0, 0x80, 0x0 ;  /* 0x000000000000781c */ /* 0x000fda0003f0f008 */
[----:B------:R-:W-:Y:S05]  /*2330*/  @!P0 BRA `(.L_x_24) ;  /* 0x0000000400f48947 */ /* 0x000fea0003800000 */
[----:B01----:R-:W-:Y:S01]  /*2340*/  IMAD.U32 R12, RZ, RZ, UR12 ;  /* 0x0000000cff0c7e24 */ /* 0x003fe2000f8e00ff */
[----:B------:R-:W-:Y:S01]  /*2350*/  ULDC UR17, c[0x0][0x50c] ;  /* 0x0001430000117ab9 */ /* 0x000fe20000000800 */
[----:B------:R-:W-:-:S07]  /*2360*/  IMAD.U32 R13, RZ, RZ, UR5 ;  /* 0x00000005ff0d7e24 */ /* 0x000fce000f8e00ff */
.L_x_32:
[----:B------:R-:W-:-:S13]  /*2370*/  ISETP.NE.AND P1, PT, R142, 0x3, PT ;  /* 0x000000038e00780c */ /* 0x000fda0003f25270 */
[----:B------:R-:W-:Y:S05]  /*2380*/  @!P1 BRA `(.L_x_25) ;  /* 0x0000000000049947 */ /* 0x000fea0003800000 */
[----:B------:R-:W-:Y:S01]  /*2390*/  BPT.TRAP 0x1 ;  /* 0x000000040000795c */ /* 0x000fe20000300000 */
.L_x_25:
[----:B------:R-:W0:Y:S01]  /*23a0*/  S2UR UR12, SR_CgaCtaId ;  /* 0x00000000000c79c3 */ /* 0x000e220000008800 */
[----:B------:R-:W-:Y:S01]  /*23b0*/  UMOV UR10, 0x400 ;  /* 0x00000400000a7882 */ /* 0x000fe20000000000 */
[----:B------:R-:W-:Y:S01]  /*23c0*/  SHF.L.U32 R140, R144, 0x1f, RZ ;  /* 0x0000001f908c7819 */ /* 0x000fe200000006ff */
[----:B0-----:R-:W-:-:S04]  /*23d0*/  ULEA UR10, UR12, UR10, 0x18 ;  /* 0x0000000a0c0a7291 */ /* 0x001fc8000f8ec03f */
[----:B------:R-:W-:-:S09]  /*23e0*/  ULEA UR12, UR16, UR10, 0x3 ;  /* 0x0000000a100c7291 */ /* 0x000fd2000f8e183f */
[----:B------:R0:W1:Y:S01]  /*23f0*/  SYNCS.PHASECHK.TRANS64.TRYWAIT P0, [UR12], R140 ;  /* 0x0000008cff0075a7 */ /* 0x000062000800014c */
[----:B------:R-:W-:Y:S05]  /*2400*/  @!P1 BRA `(.L_x_26) ;  /* 0x0000000000049947 */ /* 0x000fea0003800000 */
[----:B------:R-:W-:Y:S01]  /*2410*/  BPT.TRAP 0x1 ;  /* 0x000000040000795c */ /* 0x000fe20000300000 */
.L_x_26:
[----:B-1----:R-:W-:Y:S05]  /*2420*/  @P0 BRA `(.L_x_27) ;  /* 0x0000000000080947 */ /* 0x002fea0003800000 */
[----:B------:R-:W1:Y:S02]  /*2430*/  SYNCS.PHASECHK.TRANS64.TRYWAIT P0, [UR12], R140 ;  /* 0x0000008cff0075a7 */ /* 0x000e64000800014c */
[----:B-1----:R-:W-:Y:S05]  /*2440*/  @!P0 BRA `(.L_x_28) ;  /* 0x0000008000308947 */ /* 0x002fea0003800000 */
.L_x_27:
[----:B------:R-:W-:Y:S01]  /*2450*/  UIADD3 UR12, UR10, 0x1c280, URZ ;  /* 0x0001c2800a0c7890 */ /* 0x000fe2000fffe03f */
[----:B------:R-:W-:Y:S01]  /*2460*/  WARPGROUP.ARRIVE ;  /* 0x00000000000079c5 */ /* 0x000fe20000000000 */
[----:B------:R-:W-:Y:S02]  /*2470*/  UISETP.NE.AND UP0, UPT, UR7, URZ, UPT ;  /* 0x0000003f0700728c */ /* 0x000fe4000bf05270 */
[----:B------:R-:W-:Y:S02]  /*2480*/  USHF.R.U32.HI UR12, URZ, 0x4, UR12 ;  /* 0x000000043f0c7899 */ /* 0x000fe4000801160c */
[----:B------:R-:W-:Y:S02]  /*2490*/  USEL UR8, UR8, URZ, !UP0 ;  /* 0x0000003f08087287 */ /* 0x000fe4000c000000 */
[----:B------:R-:W-:Y:S02]  /*24a0*/  ULOP3.LUT UR7, UR12, 0x3fff, URZ, 0xc0, !UPT ;  /* 0x00003fff0c077892 */ /* 0x000fe4000f8ec03f */
[----:B------:R-:W-:-:S02]  /*24b0*/  ULOP3.LUT UR12, UR11, 0x10000, URZ, 0xfc, !UPT ;  /* 0x000100000b0c7892 */ /* 0x000fc4000f8efc3f */
[----:B------:R-:W-:Y:S02]  /*24c0*/  ULOP3.LUT UR7, UR7, 0x10000, URZ, 0xfc, !UPT ;  /* 0x0001000007077892 */ /* 0x000fe4000f8efc3f */
[----:B------:R-:W-:Y:S02]  /*24d0*/  UISETP.NE.U32.AND UP0, UPT, UR8, URZ, UPT ;  /* 0x0000003f0800728c */ /* 0x000fe4000bf05070 */
[----:B------:R-:W-:Y:S02]  /*24e0*/  ULEA UR12, UR16, UR12, 0x8 ;  /* 0x0000000c100c7291 */ /* 0x000fe4000f8e403f */
[----:B------:R-:W-:Y:S01]  /*24f0*/  ULEA UR14, UR16, UR7, 0x8 ;  /* 0x00000007100e7291 */ /* 0x000fe2000f8e403f */
[----:B------:R-:W-:Y:S01]  /*2500*/  UMOV UR13, 0xc0000010 ;  /* 0xc0000010000d7882 */ /* 0x000fe20000000000 */
[----:B------:R-:W-:Y:S01]  /*2510*/  UMOV UR15, 0xc0000010 ;  /* 0xc0000010000f7882 */ /* 0x000fe20000000000 */
[----:B------:R-:W-:-:S06]  /*2520*/  UIADD3 UR6, UR6, 0x1, URZ ;  /* 0x0000000106067890 */ /* 0x000fcc000fffe03f */
[----:B------:R-:W-:Y:S01]  /*2530*/  QGMMA.64x128x32.F32.E5M2.E5M2 R24, gdesc[UR12], R24, UP0, gsb0 ;  /* 0x01e000000c1879f3 */ /* 0x000fe2000b803818 */
[----:B------:R-:W-:-:S04]  /*2540*/  UISETP.NE.AND UP0, UPT, UR6, UR17, UPT ;  /* 0x000000110600728c */ /* 0x000fc8000bf05270 */
[----:B------:R-:W-:-:S06]  /*2550*/  USEL UR7, URZ, 0x1, UP0 ;  /* 0x000000013f077887 */ /* 0x000fcc0008000000 */
[----:B------:R-:W-:Y:S01]  /*2560*/  ISETP.NE.AND P0, PT, RZ, UR7, PT ;  /* 0x00000007ff007c0c */ /* 0x000fe2000bf05270 */
[----:B------:R-:W-:-:S12]  /*2570*/  WARPGROUP.DEPBAR.LE gsb0, 0x1 ;  /* 0x00008000000079c5 */ /* 0x000fd80000010100 */
[----:B------:R-:W-:Y:S05]  /*2580*/  @!P0 BRA `(.L_x_29) ;  /* 0x0000000400088947 */ /* 0x000fea0003800000 */
[----:B------:R-:W-:Y:S02]  /*2590*/  WARPGROUP.DEPBAR.LE gsb0, 0x0 ;  /* 0x00008000000079c5 */ /* 0x000fe40000010000 */
[----:B------:R-:W-:-:S01]  /*25a0*/  FADD R143, R24, R143 ;  /* 0x0000008f188f7221 */ /* 0x000fc20000000000 */
[----:B------:R-:W-:Y:S01]  /*25b0*/  FADD R138, R25, R138 ;  /* 0x0000008a198a7221 */ /* 0x000fe20000000000 */
        /* <DEDUP_REMOVED lines=62> */
[----:B------:R-:W-:-:S06]  /*29a0*/  UMOV UR6, URZ ;  /* 0x0000003f00067c82 */ /* 0x000fcc0008000000 */
.L_x_29:
[----:B------:R-:W-:Y:S05]  /*29b0*/  @!P1 BRA `(.L_x_30) ;  /* 0x0000000000049947 */ /* 0x000fea0003800000 */
[----:B------:R-:W-:Y:S01]  /*29c0*/  BPT.TRAP 0x1 ;  /* 0x000000040000795c */ /* 0x000fe20000300000 */
.L_x_30:
[----:B------:R-:W-:-:S13]  /*29d0*/  ISETP.NE.AND P0, PT, R6, RZ, PT ;  /* 0x000000ff0600720c */ /* 0x000fda0003f05270 */
[----:B01----:R-:W-:-:S05]  /*29e0*/  @P0 LEA R140, R13, UR10, 0x3 ;  /* 0x0000000a0d8c0c11 */ /* 0x003fca000f8e18ff */
[----:B------:R-:W-:-:S05]  /*29f0*/  @P0 VIADD R140, R140, 0xe0 ;  /* 0x000000e08c8c0836 */ /* 0x000fca0000000000 */
[----:B------:R-:W-:-:S04]  /*2a00*/  @P0 PRMT R140, R5, 0x654, R140 ;  /* 0x00000654058c0816 */ /* 0x000fc8000000008c */
[----:B------:R0:W-:Y:S01]  /*2a10*/  @P0 SYNCS.ARRIVE.TRANS64.RED.A1T0 RZ, [R140+URZ], RZ ;  /* 0x000000ff8cff09a7 */ /* 0x0001e2000810043f */
[----:B------:R-:W-:-:S13]  /*2a20*/  ISETP.GT.U32.AND P0, PT, R4, 0x1, PT ;  /* 0x000000010400780c */ /* 0x000fda0003f04070 */
[----:B0-----:R-:W-:Y:S05]  /*2a30*/  @P0 BRA `(.L_x_31) ;  /* 0x0000000000040947 */ /* 0x001fea0003800000 */
[----:B------:R-:W-:Y:S01]  /*2a40*/  BPT.TRAP 0x1 ;  /* 0x000000040000795c */ /* 0x000fe20000300000 */
.L_x_31:
[----:B------:R-:W-:Y:S01]  /*2a50*/  UIADD3 UR16, UR16, 0x1, URZ ;  /* 0x0000000110107890 */ /* 0x000fe2000fffe03f */
[C---:B------:R-:W-:Y:S01]  /*2a60*/  ISETP.GT.AND P1, PT, R12.reuse, 0x1, PT ;  /* 0x000000010c00780c */ /* 0x040fe20003f24270 */
[----:B------:R-:W-:Y:S02]  /*2a70*/  VIADD R13, R13, 0x1 ;  /* 0x000000010d0d7836 */ /* 0x000fe40000000000 */
[----:B------:R-:W-:Y:S01]  /*2a80*/  UISETP.NE.AND UP0, UPT, UR16, 0x1c, UPT ;  /* 0x0000001c1000788c */ /* 0x000fe2000bf05270 */
[----:B------:R-:W-:Y:S02]  /*2a90*/  VIADD R12, R12, 0xffffffff ;  /* 0xffffffff0c0c7836 */ /* 0x000fe40000000000 */
[C---:B------:R-:W-:Y:S01]  /*2aa0*/  ISETP.NE.AND P0, PT, R13.reuse, 0x1c, PT ;  /* 0x0000001c0d00780c */ /* 0x040fe20003f05270 */
[----:B------:R-:W-:Y:S02]  /*2ab0*/  USEL UR8, URZ, 0x1, UP0 ;  /* 0x000000013f087887 */ /* 0x000fe40008000000 */
[----:B------:R-:W-:Y:S01]  /*2ac0*/  USEL UR16, UR16, URZ, UP0 ;  /* 0x0000003f10107287 */ /* 0x000fe20008000000 */
[----:B------:R-:W-:-:S03]  /*2ad0*/  SEL R13, R13, RZ, P0 ;  /* 0x000000ff0d0d7207 */ /* 0x000fc60000000000 */
[----:B------:R-:W-:Y:S01]  /*2ae0*/  LOP3.LUT R144, R144, UR8, RZ, 0x3c, !PT ;  /* 0x0000000890907c12 */ /* 0x000fe2000f8e3cff */
[----:B------:R-:W-:Y:S01]  /*2af0*/  UMOV UR8, 0x1 ;  /* 0x0000000100087882 */ /* 0x000fe20000000000 */
[----:B------:R-:W-:Y:S06]  /*2b00*/  @P1 BRA `(.L_x_32) ;  /* 0xfffffff800181947 */ /* 0x000fec000383ffff */
.L_x_24:
[----:B------:R-:W-:Y:S01]  /*2b10*/  UISETP.NE.AND UP0, UPT, UR6, URZ, UPT ;  /* 0x0000003f0600728c */ /* 0x000fe2000bf05270 */
[----:B01----:R-:W0:Y:S03]  /*2b20*/  LDC R12, c[0x0][0x28c] ;  /* 0x0000a300ff0c7b82 */ /* 0x003e260000000800 */
[----:B------:R-:W-:-:S06]  /*2b30*/  USEL UR6, URZ, 0x1, !UP0 ;  /* 0x000000013f067887 */ /* 0x000fcc000c000000 */
[----:B------:R-:W-:Y:S02]  /*2b40*/  ISETP.NE.AND P0, PT, RZ, UR6, PT ;  /* 0x00000006ff007c0c */ /* 0x000fe4000bf05270 */
[----:B0-----:R-:W-:-:S11]  /*2b50*/  ISETP.GE.AND P1, PT, R12, 0x1, PT ;  /* 0x000000010c00780c */ /* 0x001fd60003f26270 */
[----:B------:R-:W-:Y:S05]  /*2b60*/  @!P0 BRA `(.L_x_33) ;  /* 0x0000000400048947 */ /* 0x000fea0003800000 */
[----:B------:R-:W-:Y:S02]  /*2b70*/  WARPGROUP.DEPBAR.LE gsb0, 0x0 ;  /* 0x00008000000079c5 */ /* 0x000fe40000010000 */
[----:B------:R-:W-:Y:S01]  /*2b80*/  FADD R143, R24, R143 ;  /* 0x0000008f188f7221 */ /* 0x000fe20000000000 */
        /* <DEDUP_REMOVED lines=62> */
[----:B------:R-:W-:-:S07]  /*2f70*/  FADD R16, R16, R87 ;  /* 0x0000005710107221 */ /* 0x000fce0000000000 */
.L_x_33:
[----:B------:R-:W-:Y:S02]  /*2f80*/  WARPGROUP.DEPBAR.LE gsb0, 0x0 ;  /* 0x00008000000079c5 */ /* 0x000fe40000010000 */
[----:B------:R-:W-:Y:S05]  /*2f90*/  @!P1 BRA `(.L_x_34) ;  /* 0x0000000000549947 */ /* 0x000fea0003800000 */
[----:B------:R-:W-:-:S13]  /*2fa0*/  ISETP.NE.AND P0, PT, R142, 0x3, PT ;  /* 0x000000038e00780c */ /* 0x000fda0003f05270 */
[----:B------:R-:W-:Y:S05]  /*2fb0*/  @!P0 BRA `(.L_x_35) ;  /* 0x0000000000048947 */ /* 0x000fea0003800000 */
[----:B------:R-:W-:Y:S01]  /*2fc0*/  BPT.TRAP 0x1 ;  /* 0x000000040000795c */ /* 0x000fe20000300000 */
.L_x_35:
[----:B------:R-:W-:Y:S01]  /*2fd0*/  ISETP.NE.AND P0, PT, R6, RZ, PT ;  /* 0x000000ff0600720c */ /* 0x000fe20003f05270 */
[----:B------:R-:W-:Y:S01]  /*2fe0*/  BSSY B0, `(.L_x_36) ;  /* 0x000000e000007945 */ /* 0x000fe20003800000 */
[----:B------:R-:W-:-:S11]  /*2ff0*/  ISETP.GT.U32.AND P1, PT, R4, 0x1, PT ;  /* 0x000000010400780c */ /* 0x000fd60003f24070 */
[----:B------:R-:W-:Y:S05]  /*3000*/  @!P0 BRA `(.L_x_37) ;  /* 0x00000000002c8947 */ /* 0x000fea0003800000 */
[----:B------:R-:W-:-:S04]  /*3010*/  UISETP.LT.AND UP0, UPT, UR9, 0x1, UPT ;  /* 0x000000010900788c */ /* 0x000fc8000bf01270 */
[----:B------:R-:W-:-:S04]  /*3020*/  USEL UR8, UR9, 0x1, UP0 ;  /* 0x0000000109087887 */ /* 0x000fc80008000000 */
[----:B------:R-:W-:-:S04]  /*3030*/  UIADD3 UR8, UR5, UR9, -UR8 ;  /* 0x0000000905087290 */ /* 0x000fc8000fffe808 */
[----:B------:R-:W-:-:S04]  /*3040*/  USHF.R.U32.HI UR6, URZ, 0x2, UR8 ;  /* 0x000000023f067899 */ /* 0x000fc80008011608 */
[----:B------:R-:W-:-:S04]  /*3050*/  UIMAD.WIDE.U32 UR6, UR6, 0x24924925, URZ ;  /* 0x24924925060678a5 */ /* 0x000fc8000f8e003f */
[----:B------:R-:W-:-:S04]  /*3060*/  UIMAD UR6, UR7, -0x1c, UR8 ;  /* 0xffffffe4070678a4 */ /* 0x000fc8000f8e0208 */
[----:B------:R-:W-:-:S04]  /*3070*/  ULEA UR6, UR6, UR10, 0x3 ;  /* 0x0000000a06067291 */ /* 0x000fc8000f8e183f */
[----:B------:R-:W-:-:S06]  /*3080*/  UIADD3 UR6, UR6, 0xe0, URZ ;  /* 0x000000e006067890 */ /* 0x000fcc000fffe03f */
[----:B------:R-:W-:-:S05]  /*3090*/  IMAD.U32 R12, RZ, RZ, UR6 ;  /* 0x00000006ff0c7e24 */ /* 0x000fca000f8e00ff */
[----:B------:R-:W-:-:S04]  /*30a0*/  PRMT R12, R5, 0x654, R12 ;  /* 0x00000654050c7816 */ /* 0x000fc8000000000c */
[----:B------:R0:W-:Y:S03]  /*30b0*/  SYNCS.ARRIVE.TRANS64.RED.A1T0 RZ, [R12+URZ], RZ ;  /* 0x000000ff0cff79a7 */ /* 0x0001e6000810043f */
.L_x_37:
[----:B------:R-:W-:Y:S05]  /*30c0*/  BSYNC B0 ;  /* 0x0000000000007941 */ /* 0x000fea0003800000 */
.L_x_36:
[----:B------:R-:W-:Y:S05]  /*30d0*/  @P1 BRA `(.L_x_34) ;  /* 0x0000000000041947 */ /* 0x000fea0003800000 */
[----:B------:R-:W-:Y:S01]  /*30e0*/  BPT.TRAP 0x1 ;  /* 0x000000040000795c */ /* 0x000fe20000300000 */
.L_x_34:
[----:B------:R-:W1:Y:S01]  /*30f0*/  LDC R26, c[0x0][0x288] ;  /* 0x0000a200ff1a7b82 */ /* 0x000e620000000800 */
[--C-:B0-----:R-:W-:Y:S01]  /*3100*/  SHF.R.U32.HI R12, RZ, 0x2, R0.reuse ;  /* 0x00000002ff0c7819 */ /* 0x101fe20000011600 */
[----:B------:R-:W-:Y:S01]  /*3110*/  IMAD.SHL.U32 R29, R11, 0x80, RZ ;  /* 0x000000800b1d7824 */ /* 0x000fe200078e00ff */
[----:B------:R-:W-:Y:S01]  /*3120*/  SHF.R.U32.HI R25, RZ, 0x7, R0 ;  /* 0x00000007ff197819 */ /* 0x000fe20000011600 */
[----:B------:R-:W-:Y:S01]  /*3130*/  UIADD3 UR5, UR9, UR5, URZ ;  /* 0x0000000509057290 */ /* 0x000fe2000fffe03f */
[----:B------:R-:W-:Y:S01]  /*3140*/  LOP3.LUT R13, R12, 0x7, RZ, 0xc0, !PT ;  /* 0x000000070c0d7812 */ /* 0x000fe200078ec0ff */
[----:B------:R-:W-:Y:S01]  /*3150*/  IMAD.SHL.U32 R31, R10, 0x80, RZ ;  /* 0x000000800a1f7824 */ /* 0x000fe200078e00ff */
[----:B------:R-:W-:Y:S01]  /*3160*/  LOP3.LUT R12, R25, 0x1, RZ, 0xc0, !PT ;  /* 0x00000001190c7812 */ /* 0x000fe200078ec0ff */
[----:B------:R-:W-:Y:S01]  /*3170*/  UISETP.GT.U32.AND UP0, UPT, UR5, 0x1b, UPT ;  /* 0x0000001b0500788c */ /* 0x000fe2000bf04070 */
[----:B------:R-:W-:Y:S01]  /*3180*/  LOP3.LUT R24, R0, 0x60, RZ, 0xc0, !PT ;  /* 0x0000006000187812 */ /* 0x000fe200078ec0ff */
[----:B------:R-:W-:Y:S01]  /*3190*/  ULDC UR12, c[0x0][0x284] ;  /* 0x0000a100000c7ab9 */ /* 0x000fe20000000800 */
[----:B------:R-:W-:Y:S01]  /*31a0*/  UISETP.GE.U32.AND UP1, UPT, UR9, 0x1c, UPT ;  /* 0x0000001c0900788c */ /* 0x000fe2000bf26070 */
[----:B------:R-:W-:Y:S01]  /*31b0*/  IMAD.SHL.U32 R30, R12, 0x40, RZ ;  /* 0x000000400c1e7824 */ /* 0x000fe200078e00ff */
[----:B------:R-:W-:Y:S01]  /*31c0*/  SHF.R.U32.HI R28, RZ, 0x1, R24 ;  /* 0x00000001ff1c7819 */ /* 0x000fe20000011618 */
[----:B------:R-:W-:Y:S01]  /*31d0*/  UISETP.LT.U32.AND UP0, UPT, UR9, 0x1c, UP0 ;  /* 0x0000001c0900788c */ /* 0x000fe20008701070 */
[----:B------:R-:W-:Y:S01]  /*31e0*/  LOP3.LUT R24, R0, 0x3, RZ, 0xc0, !PT ;  /* 0x0000000300187812 */ /* 0x000fe200078ec0ff */
[----:B------:R-:W-:Y:S01]  /*31f0*/  USHF.R.U32.HI UR6, URZ, 0x2, UR5 ;  /* 0x000000023f067899 */ /* 0x000fe20008011605 */
[--C-:B------:R-:W-:Y:S01]  /*3200*/  IADD3 R25, RZ, -R28, -R13.reuse ;  /* 0x8000001cff197210 */ /* 0x100fe20007ffe80d */
[----:B------:R-:W-:Y:S01]  /*3210*/  USEL UR8, URZ, 0x1, !UP0 ;  /* 0x000000013f087887 */ /* 0x000fe2000c000000 */
[----:B------:R-:W-:Y:S01]  /*3220*/  LOP3.LUT R13, R30, 0x40, R13, 0xe2, !PT ;  /* 0x000000401e0d7812 */ /* 0x000fe200078ee20d */
[----:B------:R-:W-:Y:S01]  /*3230*/  ULDC.64 UR10, c[0x0][0x5d0] ;  /* 0x00017400000a7ab9 */ /* 0x000fe20000000a00 */
[----:B------:R-:W-:Y:S01]  /*3240*/  SHF.R.S32.HI R34, RZ, 0x1f, R7 ;  /* 0x0000001fff227819 */ /* 0x000fe20000011407 */
[----:B------:R-:W-:Y:S01]  /*3250*/  IMAD R12, R12, -0x40, R25 ;  /* 0xffffffc00c0c7824 */ /* 0x000fe200078e0219 */
[----:B------:R-:W-:Y:S01]  /*3260*/  UIMAD.WIDE.U32 UR6, UR6, 0x24924925, URZ ;  /* 0x24924925060678a5 */ /* 0x000fe2000f8e003f */
[----:B-1----:R-:W-:Y:S01]  /*3270*/  IMAD R30, R24, -0x2, R26 ;  /* 0xfffffffe181e7824 */ /* 0x002fe200078e021a */
[----:B------:R-:W-:Y:S01]  /*3280*/  ISETP.GE.AND P0, PT, R29, R26, PT ;  /* 0x0000001a1d00720c */ /* 0x000fe20003f06270 */
[----:B------:R-:W-:Y:S01]  /*3290*/  IMAD.SHL.U32 R24, R0, 0x2, RZ ;  /* 0x0000000200187824 */ /* 0x000fe200078e00ff */
[----:B------:R-:W-:Y:S01]  /*32a0*/  ULOP3.LUT UR4, UR4, UR8, URZ, 0x3c, !UPT ;  /* 0x0000000804047292 */ /* 0x000fe2000f8e3c3f */
[----:B------:R-:W-:Y:S01]  /*32b0*/  IMAD R32, R34, UR10, RZ ;  /* 0x0000000a22207c24 */ /* 0x000fe2000f8e02ff */
[----:B------:R-:W-:Y:S01]  /*32c0*/  ISETP.GE.OR P0, PT, R31, UR12, P0 ;  /* 0x0000000c1f007c0c */ /* 0x000fe20008706670 */
[----:B------:R-:W-:Y:S01]  /*32d0*/  IMAD.WIDE R26, R10, 0x80, RZ ;  /* 0x000000800a1a7825 */ /* 0x000fe200078e02ff */
[----:B------:R-:W-:Y:S01]  /*32e0*/  LOP3.LUT R24, R29, 0x6, R24, 0xf8, !PT ;  /* 0x000000061d187812 */ /* 0x000fe200078ef818 */
[----:B------:R-:W-:Y:S01]  /*32f0*/  UIMAD UR5, UR7, -0x1c, UR5 ;  /* 0xffffffe4070578a4 */ /* 0x000fe2000f8e0205 */
[----:B------:R-:W-:Y:S01]  /*3300*/  IADD3 R36, -R31, UR12, R12 ;  /* 0x0000000c1f247c10 */ /* 0x000fe2000fffe10c */
[----:B------:R-:W-:Y:S01]  /*3310*/  IMAD R33, R7, UR11, R32 ;  /* 0x0000000b07217c24 */ /* 0x000fe2000f8e0220 */
[----:B------:R-:W-:Y:S01]  /*3320*/  SHF.R.S32.HI R25, RZ, 0x1f, R24 ;  /* 0x0000001fff197819 */ /* 0x000fe20000011418 */
[----:B------:R-:W-:Y:S01]  /*3330*/  @UP1 ULOP3.LUT UR4, UR4, 0x1, UR7, 0x78, !UPT ;  /* 0x0000000104041892 */ /* 0x000fe2000f8e7807 */
[----:B------:R-:W-:Y:S01]  /*3340*/  LOP3.LUT R35, R26, R13, R28, 0xfe, !PT ;  /* 0x0000000d1a237212 */ /* 0x000fe200078efe1c */
[----:B------:R-:W-:-:S02]  /*3350*/  IMAD.IADD R29, R30, 0x1, -R29 ;  /* 0x000000011e1d7824 */ /* 0x000fc400078e0a1d */
[----:B------:R-:W-:-:S04]  /*3360*/  IMAD.WIDE.U32 R10, R7, UR10, R24 ;  /* 0x0000000a070a7c25 */ /* 0x000fc8000f8e0018 */
[----:B------:R-:W-:Y:S02]  /*3370*/  IMAD.IADD R11, R11, 0x1, R33 ;  /* 0x000000010b0b7824 */ /* 0x000fe400078e0221 */
[----:B------:R-:W-:Y:S01]  /*3380*/  IMAD.MOV.U32 R28, RZ, RZ, -0x1 ;  /* 0xffffffffff1c7424 */ /* 0x000fe200078e00ff */
[----:B------:R-:W-:Y:S06]  /*3390*/  @P0 BRA `(.L_x_38) ;  /* 0x0000004400a40947 */ /* 0x000fec0003800000 */
[----:B------:R-:W0:Y:S01]  /*33a0*/  LDC.64 R32, c[0x0][0x5c8] ;  /* 0x00017200ff207b82 */ /* 0x000e220000000a00 */
[----:B------:R-:W-:Y:S01]  /*33b0*/  ULDC.64 UR6, c[0x0][0x5c0] ;  /* 0x0001700000067ab9 */ /* 0x000fe20000000a00 */
[----:B------:R-:W-:Y:S01]  /*33c0*/  BSSY B0, `(.L_x_38) ;  /* 0x0000466000007945 */ /* 0x000fe20003800000 */
[-C--:B0-----:R-:W-:Y:S02]  /*33d0*/  IMAD R12, R27, R32.reuse, RZ ;  /* 0x000000201b0c7224 */ /* 0x081fe400078e02ff */
[----:B------:R-:W-:-:S04]  /*33e0*/  IMAD.WIDE.U32 R10, R35, R32, R10 ;  /* 0x00000020230a7225 */ /* 0x000fc800078e000a */
[----:B------:R-:W-:Y:S01]  /*33f0*/  IMAD R31, R35, R33, R12 ;  /* 0x00000021231f7224 */ /* 0x000fe200078e020c */
[----:B------:R-:W-:Y:S02]  /*3400*/  LEA R13, P0, R32, R10, 0x3 ;  /* 0x0000000a200d7211 */ /* 0x000fe400078018ff */
[----:B------:R-:W-:Y:S01]  /*3410*/  IADD3 R12, P1, R10, UR6, RZ ;  /* 0x000000060a0c7c10 */ /* 0x000fe2000ff3e0ff */
[----:B------:R-:W-:Y:S01]  /*3420*/  IMAD.IADD R31, R11, 0x1, R31 ;  /* 0x000000010b1f7824 */ /* 0x000fe200078e021f */
[----:B------:R-:W-:-:S04]  /*3430*/  IADD3 R10, P3, R13, UR6, RZ ;  /* 0x000000060d0a7c10 */ /* 0x000fc8000ff7e0ff */
[----:B------:R-:W-:Y:S02]  /*3440*/  LEA.HI.X R11, R32, R31, R33, 0x3, P0 ;  /* 0x0000001f200b7211 */ /* 0x000fe400000f1c21 */
[----:B---3-5:R-:W-:Y:S02]  /*3450*/  FSETP.NEU.AND P0, PT, R9, RZ, PT ;  /* 0x000000ff0900720b */ /* 0x028fe40003f0d000 */
[----:B------:R-:W-:Y:S02]  /*3460*/  IADD3.X R13, R31, UR7, RZ, P1, !PT ;  /* 0x000000071f0d7c10 */ /* 0x000fe40008ffe4ff */
[----:B------:R-:W-:-:S09]  /*3470*/  IADD3.X R11, R11, UR7, RZ, P3, !PT ;  /* 0x000000070b0b7c10 */ /* 0x000fd20009ffe4ff */
[----:B------:R-:W-:Y:S05]  /*3480*/  @!P0 BRA `(.L_x_39) ;  /* 0x00000034005c8947 */ /* 0x000fea0003800000 */
[----:B------:R-:W-:Y:S01]  /*3490*/  ULDC.64 UR6, c[0x0][0x5b8] ;  /* 0x00016e0000067ab9 */ /* 0x000fe20000000a00 */
[----:B------:R-:W-:Y:S01]  /*34a0*/  ISETP.GE.AND P0, PT, R36, 0x1, PT ;  /* 0x000000012400780c */ /* 0x000fe20003f06270 */
[----:B------:R-:W-:Y:S01]  /*34b0*/  IMAD R32, R34, UR6, RZ ;  /* 0x0000000622207c24 */ /* 0x000fe2000f8e02ff */
[----:B------:R-:W-:Y:S01]  /*34c0*/  ULDC.64 UR10, c[0x0][0x5a8] ;  /* 0x00016a00000a7ab9 */ /* 0x000fe20000000a00 */
[----:B------:R-:W-:Y:S01]  /*34d0*/  IMAD.WIDE.U32 R30, R7, UR6, R24 ;  /* 0x00000006071e7c25 */ /* 0x000fe2000f8e0018 */
[----:B------:R-:W-:Y:S01]  /*34e0*/  ISETP.LT.OR P4, PT, R29, 0x1, !P0 ;  /* 0x000000011d00780c */ /* 0x000fe20004781670 */
[----:B------:R-:W-:Y:S02]  /*34f0*/  BSSY B1, `(.L_x_40) ;  /* 0x000000c000017945 */ /* 0x000fe40003800000 */
[----:B------:R-:W-:Y:S01]  /*3500*/  IMAD R7, R7, UR7, R32 ;  /* 0x0000000707077c24 */ /* 0x000fe2000f8e0220 */
[----:B------:R-:W-:-:S03]  /*3510*/  ULDC.64 UR6, c[0x0][0x5b0] ;  /* 0x00016c0000067ab9 */ /* 0x000fc60000000a00 */
[----:B------:R-:W-:Y:S02]  /*3520*/  IMAD.IADD R31, R31, 0x1, R7 ;  /* 0x000000011f1f7824 */ /* 0x000fe400078e0207 */
[----:B------:R-:W-:Y:S02]  /*3530*/  IMAD R7, R27, UR6, RZ ;  /* 0x000000061b077c24 */ /* 0x000fe4000f8e02ff */
[----:B------:R-:W-:-:S04]  /*3540*/  IMAD.WIDE.U32 R24, R35, UR6, R30 ;  /* 0x0000000623187c25 */ /* 0x000fc8000f8e001e */
[----:B------:R-:W-:Y:S01]  /*3550*/  IMAD R7, R35, UR7, R7 ;  /* 0x0000000723077c24 */ /* 0x000fe2000f8e0207 */
[----:B------:R-:W-:-:S04]  /*3560*/  IADD3 R24, P1, R24, UR10, RZ ;  /* 0x0000000a18187c10 */ /* 0x000fc8000ff3e0ff */
[--C-:B------:R-:W-:Y:S02]  /*3570*/  IADD3.X R25, R25, UR11, R7.reuse, P1, !PT ;  /* 0x0000000b19197c10 */ /* 0x100fe40008ffe407 */
[----:B------:R-:W-:Y:S01]  /*3580*/  PRMT R7, RZ, 0x7610, R7 ;  /* 0x00007610ff077816 */ /* 0x000fe20000000007 */
[----:B------:R-:W-:Y:S06]  /*3590*/  @P4 BRA `(.L_x_41) ;  /* 0x0000000000044947 */ /* 0x000fec0003800000 */
[----:B------:R0:W5:Y:S02]  /*35a0*/  LDG.E.U8 R7, desc[UR18][R24.64] ;  /* 0x0000001218077981 */ /* 0x000164000c1e1100 */
.L_x_41:
[----:B------:R-:W-:Y:S05]  /*35b0*/  BSYNC B1 ;  /* 0x0000000000017941 */ /* 0x000fea0003800000 */
.L_x_40:
[----:B-----5:R-:W-:Y:S01]  /*35c0*/  LOP3.LUT R7, R7, 0xff, RZ, 0xc0, !PT ;  /* 0x000000ff07077812 */ /* 0x020fe200078ec0ff */
[----:B------:R-:W-:Y:S01]  /*35d0*/  BSSY B1, `(.L_x_42) ;  /* 0x000000b000017945 */ /* 0x000fe20003800000 */
[----:B------:R-:W-:Y:S02]  /*35e0*/  ISETP.LT.OR P3, PT, R29, 0x2, !P0 ;  /* 0x000000021d00780c */ /* 0x000fe40004761670 */
[----:B------:R-:W-:-:S05]  /*35f0*/  F2FP.F16.E5M2.UNPACK_B R7, R7 ;  /* 0x00000007ff07723e */ /* 0x000fca00020004ff */
[----:B------:R-:W-:Y:S01]  /*3600*/  HADD2.F32 R32, -RZ, R7.H0_H0 ;  /* 0x20000007ff207230 */ /* 0x000fe20000004100 */
[----:B------:R-:W-:-:S04]  /*3610*/  PRMT R7, RZ, 0x7610, R7 ;  /* 0x00007610ff077816 */ /* 0x000fc80000000007 */
[----:B------:R-:W-:-:S04]  /*3620*/  FMUL R32, R32, R9 ;  /* 0x0000000920207220 */ /* 0x000fc80000400000 */
[----:B--2---:R-:W-:-:S05]  /*3630*/  FFMA R32, R143, R8, R32 ;  /* 0x000000088f207223 */ /* 0x004fca0000000020 */
[----:B------:R-:W-:-:S05]  /*3640*/  F2FP.SATFINITE.E5M2.F32.PACK_AB_MERGE_C R33, RZ, R32, RZ ;  /* 0x00000020ff21723e */ /* 0x000fca00048060ff */
[----:B------:R1:W-:Y:S01]  /*3650*/  @!P4 STG.E.U8 desc[UR18][R12.64], R33 ;  /* 0x000000210c00c986 */ /* 0x0003e2000c101112 */
[----:B------:R-:W-:Y:S05]  /*3660*/  @P3 BRA `(.L_x_43) ;  /* 0x0000000000043947 */ /* 0x000fea0003800000 */
[----:B------:R2:W5:Y:S02]  /*3670*/  LDG.E.U8 R7, desc[UR18][R24.64+0x1] ;  /* 0x0000011218077981 */ /* 0x000564000c1e1100 */
.L_x_43:
[----:B------:R-:W-:Y:S05]  /*3680*/  BSYNC B1 ;  /* 0x0000000000017941 */ /* 0x000fea0003800000 */
.L_x_42:
[----:B-----5:R-:W-:Y:S01]  /*3690*/  LOP3.LUT R7, R7, 0xff, RZ, 0xc0, !PT ;  /* 0x000000ff07077812 */ /* 0x020fe200078ec0ff */
[----:B------:R-:W-:Y:S01]  /*36a0*/  BSSY B1, `(.L_x_44) ;  /* 0x0000013000017945 */ /* 0x000fe20003800000 */
[----:B-1----:R-:W-:Y:S02]  /*36b0*/  IADD3 R33, P1, R35, 0x8, RZ ;  /* 0x0000000823217810 */ /* 0x002fe40007f3e0ff */
[----:B------:R-:W-:-:S03]  /*36c0*/  F2FP.F16.E5M2.UNPACK_B R7, R7 ;  /* 0x00000007ff07723e */ /* 0x000fc600020004ff */
[----:B------:R-:W-:Y:S01]  /*36d0*/  IMAD.X R27, RZ, RZ, R27, P1 ;  /* 0x000000ffff1b7224 */ /* 0x000fe200008e061b */
[----:B------:R-:W-:Y:S01]  /*36e0*/  ISETP.GE.AND P1, PT, R36, 0x9, PT ;  /* 0x000000092400780c */ /* 0x000fe20003f26270 */
[----:B------:R-:W-:Y:S02]  /*36f0*/  HADD2.F32 R26, -RZ, R7.H0_H0 ;  /* 0x20000007ff1a7230 */ /* 0x000fe40000004100 */
[----:B------:R-:W-:Y:S01]  /*3700*/  IMAD.WIDE.U32 R30, R33, UR6, R30 ;  /* 0x00000006211e7c25 */ /* 0x000fe2000f8e001e */
[----:B------:R-:W-:-:S03]  /*3710*/  ISETP.LT.OR P5, PT, R29, 0x1, !P1 ;  /* 0x000000011d00780c */ /* 0x000fc60004fa1670 */
[----:B------:R-:W-:Y:S01]  /*3720*/  FMUL R7, R26, R9 ;  /* 0x000000091a077220 */ /* 0x000fe20000400000 */
[----:B------:R-:W-:-:S03]  /*3730*/  IMAD R26, R27, UR6, RZ ;  /* 0x000000061b1a7c24 */ /* 0x000fc6000f8e02ff */
[----:B------:R-:W-:Y:S01]  /*3740*/  FFMA R7, R138, R8, R7 ;  /* 0x000000088a077223 */ /* 0x000fe20000000007 */
[----:B------:R-:W-:Y:S01]  /*3750*/  IMAD R33, R33, UR7, R26 ;  /* 0x0000000721217c24 */ /* 0x000fe2000f8e021a */
[----:B------:R-:W-:-:S03]  /*3760*/  IADD3 R26, P4, R30, UR10, RZ ;  /* 0x0000000a1e1a7c10 */ /* 0x000fc6000ff9e0ff */
[----:B------:R-:W-:Y:S02]  /*3770*/  F2FP.SATFINITE.E5M2.F32.PACK_AB_MERGE_C R35, RZ, R7, RZ ;  /* 0x00000007ff23723e */ /* 0x000fe400048060ff */
[----:B------:R-:W-:Y:S02]  /*3780*/  IADD3.X R27, R31, UR11, R33, P4, !PT ;  /* 0x0000000b1f1b7c10 */ /* 0x000fe4000a7fe421 */
[----:B------:R-:W-:Y:S01]  /*3790*/  PRMT R7, RZ, 0x7610, R7 ;  /* 0x00007610ff077816 */ /* 0x000fe20000000007 */
[----:B------:R1:W-:Y:S01]  /*37a0*/  @!P3 STG.E.U8 desc[UR18][R12.64+0x1], R35 ;  /* 0x000001230c00b986 */ /* 0x0003e2000c101112 */
[----:B------:R-:W-:Y:S05]  /*37b0*/  @P5 BRA `(.L_x_45) ;  /* 0x0000000000045947 */ /* 0x000fea0003800000 */
[----:B------:R3:W5:Y:S02]  /*37c0*/  LDG.E.U8 R7, desc[UR18][R26.64] ;  /* 0x000000121a077981 */ /* 0x000764000c1e1100 */
.L_x_45:
[----:B------:R-:W-:Y:S05]  /*37d0*/  BSYNC B1 ;  /* 0x0000000000017941 */ /* 0x000fea0003800000 */
.L_x_44:
[----:B-----5:R-:W-:Y:S01]  /*37e0*/  LOP3.LUT R7, R7, 0xff, RZ, 0xc0, !PT ;  /* 0x000000ff07077812 */ /* 0x020fe200078ec0ff */
[----:B------:R-:W-:Y:S01]  /*37f0*/  BSSY B1, `(.L_x_46) ;  /* 0x000000b000017945 */ /* 0x000fe20003800000 */
[----:B------:R-:W-:Y:S02]  /*3800*/  ISETP.LT.OR P3, PT, R29, 0x2, !P1 ;  /* 0x000000021d00780c */ /* 0x000fe40004f61670 */
[----:B------:R-:W-:-:S05]  /*3810*/  F2FP.F16.E5M2.UNPACK_B R7, R7 ;  /* 0x00000007ff07723e */ /* 0x000fca00020004ff */
[----:B------:R-:W-:Y:S01]  /*3820*/  HADD2.F32 R30, -RZ, R7.H0_H0 ;  /* 0x20000007ff1e7230 */ /* 0x000fe20000004100 */
[----:B------:R-:W-:-:S04]  /*3830*/  PRMT R7, RZ, 0x7610, R7 ;  /* 0x00007610ff077816 */ /* 0x000fc80000000007 */
[----:B------:R-:W-:-:S04]  /*3840*/  FMUL R30, R30, R9 ;  /* 0x000000091e1e7220 */ /* 0x000fc80000400000 */
[----:B------:R-:W-:-:S05]  /*3850*/  FFMA R30, R141, R8, R30 ;  /* 0x000000088d1e7223 */ /* 0x000fca000000001e */
[----:B------:R-:W-:-:S05]  /*3860*/  F2FP.SATFINITE.E5M2.F32.PACK_AB_MERGE_C R31, RZ, R30, RZ ;  /* 0x0000001eff1f723e */ /* 0x000fca00048060ff */
[----:B------:R4:W-:Y:S01]  /*3870*/  @!P5 STG.E.U8 desc[UR18][R10.64], R31 ;  /* 0x0000001f0a00d986 */ /* 0x0009e2000c101112 */
[----:B------:R-:W-:Y:S05]  /*3880*/  @P3 BRA `(.L_x_47) ;  /* 0x0000000000043947 */ /* 0x000fea0003800000 */
[----:B------:R0:W5:Y:S02]  /*3890*/  LDG.E.U8 R7, desc[UR18][R26.64+0x1] ;  /* 0x000001121a077981 */ /* 0x000164000c1e1100 */
.L_x_47:
[----:B------:R-:W-:Y:S05]  /*38a0*/  BSYNC B1 ;  /* 0x0000000000017941 */ /* 0x000fea0003800000 */
.L_x_46:
[----:B-----5:R-:W-:Y:S01]  /*38b0*/  LOP3.LUT R7, R7, 0xff, RZ, 0xc0, !PT ;  /* 0x000000ff07077812 */ /* 0x020fe200078ec0ff */
[----:B------:R-:W-:Y:S01]  /*38c0*/  BSSY B1, `(.L_x_48) ;  /* 0x000000b000017945 */ /* 0x000fe20003800000 */
[----:B------:R-:W-:Y:S02]  /*38d0*/  ISETP.LT.OR P4, PT, R29, 0x9, !P0 ;  /* 0x000000091d00780c */ /* 0x000fe40004781670 */
[----:B------:R-:W-:-:S05]  /*38e0*/  F2FP.F16.E5M2.UNPACK_B R7, R7 ;  /* 0x00000007ff07723e */ /* 0x000fca00020004ff */
[----:B------:R-:W-:-:S05]  /*38f0*/  HADD2.F32 R30, -RZ, R7.H0_H0 ;  /* 0x20000007ff1e7230 */ /* 0x000fca0000004100 */
[----:B------:R-:W-:-:S04]  /*3900*/  FMUL R7, R30, R9 ;  /* 0x000000091e077220 */ /* 0x000fc80000400000 */
[----:B------:R-:W-:-:S05]  /*3910*/  FFMA R7, R136, R8, R7 ;  /* 0x0000000888077223 */ /* 0x000fca0000000007 */
[----:B----4-:R-:W-:Y:S02]  /*3920*/  F2FP.SATFINITE.E5M2.F32.PACK_AB_MERGE_C R31, RZ, R7, RZ ;  /* 0x00000007ff1f723e */ /* 0x010fe400048060ff */
[----:B------:R-:W-:-:S03]  /*3930*/  PRMT R7, RZ, 0x7610, R7 ;  /* 0x00007610ff077816 */ /* 0x000fc60000000007 */
[----:B------:R4:W-:Y:S01]  /*3940*/  @!P3 STG.E.U8 desc[UR18][R10.64+0x1], R31 ;  /* 0x0000011f0a00b986 */ /* 0x0009e2000c101112 */
[----:B------:R-:W-:Y:S05]  /*3950*/  @P4 BRA `(.L_x_49) ;  /* 0x0000000000044947 */ /* 0x000fea0003800000 */
[----:B------:R0:W5:Y:S02]  /*3960*/  LDG.E.U8 R7, desc[UR18][R24.64+0x8] ;  /* 0x0000081218077981 */ /* 0x000164000c1e1100 */
.L_x_49:
[----:B------:R-:W-:Y:S05]  /*3970*/  BSYNC B1 ;  /* 0x0000000000017941 */ /* 0x000fea0003800000 */
.L_x_48:
        /* <DEDUP_REMOVED lines=8> */
[----:B----4-:R-:W-:-:S05]  /*3a00*/  F2FP.SATFINITE.E5M2.F32.PACK_AB_MERGE_C R31, RZ, R30, RZ ;  /* 0x0000001eff1f723e */ /* 0x010fca00048060ff */
[----:B------:R4:W-:Y:S01]  /*3a10*/  @!P4 STG.E.U8 desc[UR18][R12.64+0x8], R31 ;  /* 0x0000081f0c00c986 */ /* 0x0009e2000c101112 */
[----:B------:R-:W-:Y:S05]  /*3a20*/  @P3 BRA `(.L_x_51) ;  /* 0x0000000000043947 */ /* 0x000fea0003800000 */
[----:B------:R0:W5:Y:S02]  /*3a30*/  LDG.E.U8 R7, desc[UR18][R24.64+0x9] ;  /* 0x0000091218077981 */ /* 0x000164000c1e1100 */
.L_x_51:
[----:B------:R-:W-:Y:S05]  /*3a40*/  BSYNC B1 ;  /* 0x0000000000017941 */ /* 0x000fea0003800000 */
.L_x_50:
        /* <DEDUP_REMOVED lines=12> */
.L_x_53:
[----:B------:R-:W-:Y:S05]  /*3b10*/  BSYNC B1 ;  /* 0x0000000000017941 */ /* 0x000fea0003800000 */
.L_x_52:
        /* <DEDUP_REMOVED lines=12> */
.L_x_55:
[----:B------:R-:W-:Y:S05]  /*3be0*/  BSYNC B1 ;  /* 0x0000000000017941 */ /* 0x000fea0003800000 */
.L_x_54:
        /* <DEDUP_REMOVED lines=12> */
.L_x_57:
[----:B------:R-:W-:Y:S05]  /*3cb0*/  BSYNC B1 ;  /* 0x0000000000017941 */ /* 0x000fea0003800000 */
.L_x_56:
        /* <DEDUP_REMOVED lines=12> */
.L_x_59:
[----:B------:R-:W-:Y:S05]  /*3d80*/  BSYNC B1 ;  /* 0x0000000000017941 */ /* 0x000fea0003800000 */
.L_x_58:
        /* <DEDUP_REMOVED lines=12> */
.L_x_61:
[----:B------:R-:W-:Y:S05]  /*3e50*/  BSYNC B1 ;  /* 0x0000000000017941 */ /* 0x000fea0003800000 */
.L_x_60:
        /* <DEDUP_REMOVED lines=12> */
.L_x_63:
[----:B------:R-:W-:Y:S05]  /*3f20*/  BSYNC B1 ;  /* 0x0000000000017941 */ /* 0x000fea0003800000 */
.L_x_62:
        /* <DEDUP_REMOVED lines=12> */
.L_x_65:
[----:B------:R-:W-:Y:S05]  /*3ff0*/  BSYNC B1 ;  /* 0x0000000000017941 */ /* 0x000fea0003800000 */
.L_x_64:
        /* <DEDUP_REMOVED lines=12> */
.L_x_67:
[----:B------:R-:W-:Y:S05]  /*40c0*/  BSYNC B1 ;  /* 0x0000000000017941 */ /* 0x000fea0003800000 */
.L_x_66:
        /* <DEDUP_REMOVED lines=12> */
.L_x_69:
[----:B------:R-:W-:Y:S05]  /*4190*/  BSYNC B1 ;  /* 0x0000000000017941 */ /* 0x000fea0003800000 */
.L_x_68:
        /* <DEDUP_REMOVED lines=12> */
.L_x_71:
[----:B------:R-:W-:Y:S05]  /*4260*/  BSYNC B1 ;  /* 0x0000000000017941 */ /* 0x000fea0003800000 */
.L_x_70:
        /* <DEDUP_REMOVED lines=12> */
.L_x_73:
[----:B------:R-:W-:Y:S05]  /*4330*/  BSYNC B1 ;  /* 0x0000000000017941 */ /* 0x000fea0003800000 */
.L_x_72:
        /* <DEDUP_REMOVED lines=12> */
.L_x_75:
[----:B------:R-:W-:Y:S05]  /*4400*/  BSYNC B1 ;  /* 0x0000000000017941 */ /* 0x000fea0003800000 */
.L_x_74:
        /* <DEDUP_REMOVED lines=12> */
.L_x_77:
[----:B------:R-:W-:Y:S05]  /*44d0*/  BSYNC B1 ;  /* 0x0000000000017941 */ /* 0x000fea0003800000 */
.L_x_76:
        /* <DEDUP_REMOVED lines=12> */
.L_x_79:
[----:B------:R-:W-:Y:S05]  /*45a0*/  BSYNC B1 ;  /* 0x0000000000017941 */ /* 0x000fea0003800000 */
.L_x_78:
        /* <DEDUP_REMOVED lines=12> */
.L_x_81:
[----:B------:R-:W-:Y:S05]  /*4670*/  BSYNC B1 ;  /* 0x0000000000017941 */ /* 0x000fea0003800000 */
.L_x_80:
        /* <DEDUP_REMOVED lines=12> */
.L_x_83:
[----:B------:R-:W-:Y:S05]  /*4740*/  BSYNC B1 ;  /* 0x0000000000017941 */ /* 0x000fea0003800000 */
.L_x_82:
        /* <DEDUP_REMOVED lines=12> */
.L_x_85:
[----:B------:R-:W-:Y:S05]  /*4810*/  BSYNC B1 ;  /* 0x0000000000017941 */ /* 0x000fea0003800000 */
.L_x_84:
        /* <DEDUP_REMOVED lines=12> */
.L_x_87:
[----:B------:R-:W-:Y:S05]  /*48e0*/  BSYNC B1 ;  /* 0x0000000000017941 */ /* 0x000fea0003800000 */
.L_x_86:
        /* <DEDUP_REMOVED lines=12> */
.L_x_89:
[----:B------:R-:W-:Y:S05]  /*49b0*/  BSYNC B1 ;  /* 0x0000000000017941 */ /* 0x000fea0003800000 */
.L_x_88:
        /* <DEDUP_REMOVED lines=12> */
.L_x_91:
[----:B------:R-:W-:Y:S05]  /*4a80*/  BSYNC B1 ;  /* 0x0000000000017941 */ /* 0x000fea0003800000 */
.L_x_90:
        /* <DEDUP_REMOVED lines=12> */
.L_x_93:
[----:B------:R-:W-:Y:S05]  /*4b50*/  BSYNC B1 ;  /* 0x0000000000017941 */ /* 0x000fea0003800000 */
.L_x_92:
        /* <DEDUP_REMOVED lines=12> */
.L_x_95:
[----:B------:R-:W-:Y:S05]  /*4c20*/  BSYNC B1 ;  /* 0x0000000000017941 */ /* 0x000fea0003800000 */
.L_x_94:
        /* <DEDUP_REMOVED lines=12> */
.L_x_97:
[----:B------:R-:W-:Y:S05]  /*4cf0*/  BSYNC B1 ;  /* 0x0000000000017941 */ /* 0x000fea0003800000 */
.L_x_96:
        /* <DEDUP_REMOVED lines=12> */
.L_x_99:
[----:B------:R-:W-:Y:S05]  /*4dc0*/  BSYNC B1 ;  /* 0x0000000000017941 */ /* 0x000fea0003800000 */
.L_x_98:
        /* <DEDUP_REMOVED lines=12> */
.L_x_101:
[----:B------:R-:W-:Y:S05]  /*4e90*/  BSYNC B1 ;  /* 0x0000000000017941 */ /* 0x000fea0003800000 */
.L_x_100:
        /* <DEDUP_REMOVED lines=12> */
.L_x_103:
[----:B------:R-:W-:Y:S05]  /*4f60*/  BSYNC B1 ;  /* 0x0000000000017941 */ /* 0x000fea0003800000 */
.L_x_102:
        /* <DEDUP_REMOVED lines=12> */
.L_x_105:
[----:B------:R-:W-:Y:S05]  /*5030*/  BSYNC B1 ;  /* 0x0000000000017941 */ /* 0x000fea0003800000 */
.L_x_104:
        /* <DEDUP_REMOVED lines=12> */
.L_x_107:
[----:B------:R-:W-:Y:S05]  /*5100*/  BSYNC B1 ;  /* 0x0000000000017941 */ /* 0x000fea0003800000 */
.L_x_106:
        /* <DEDUP_REMOVED lines=12> */
.L_x_109:
[----:B------:R-:W-:Y:S05]  /*51d0*/  BSYNC B1 ;  /* 0x0000000000017941 */ /* 0x000fea0003800000 */
.L_x_108:
        /* <DEDUP_REMOVED lines=12> */
.L_x_111:
[----:B------:R-:W-:Y:S05]  /*52a0*/  BSYNC B1 ;  /* 0x0000000000017941 */ /* 0x000fea0003800000 */
.L_x_110:
        /* <DEDUP_REMOVED lines=12> */
.L_x_113:
[----:B------:R-:W-:Y:S05]  /*5370*/  BSYNC B1 ;  /* 0x0000000000017941 */ /* 0x000fea0003800000 */
.L_x_112:
        /* <DEDUP_REMOVED lines=12> */
.L_x_115:
[----:B------:R-:W-:Y:S05]  /*5440*/  BSYNC B1 ;  /* 0x0000000000017941 */ /* 0x000fea0003800000 */
.L_x_114:
        /* <DEDUP_REMOVED lines=12> */
.L_x_117:
[----:B------:R-:W-:Y:S05]  /*5510*/  BSYNC B1 ;  /* 0x0000000000017941 */ /* 0x000fea0003800000 */
.L_x_116:
        /* <DEDUP_REMOVED lines=12> */
.L_x_119:
[----:B------:R-:W-:Y:S05]  /*55e0*/  BSYNC B1 ;  /* 0x0000000000017941 */ /* 0x000fea0003800000 */
.L_x_118:
        /* <DEDUP_REMOVED lines=12> */
.L_x_121:
[----:B------:R-:W-:Y:S05]  /*56b0*/  BSYNC B1 ;  /* 0x0000000000017941 */ /* 0x000fea0003800000 */
.L_x_120:
        /* <DEDUP_REMOVED lines=12> */
.L_x_123:
[----:B------:R-:W-:Y:S05]  /*5780*/  BSYNC B1 ;  /* 0x0000000000017941 */ /* 0x000fea0003800000 */
.L_x_122:
        /* <DEDUP_REMOVED lines=12> */
.L_x_125:
[----:B------:R-:W-:Y:S05]  /*5850*/  BSYNC B1 ;  /* 0x0000000000017941 */ /* 0x000fea0003800000 */
.L_x_124:
        /* <DEDUP_REMOVED lines=12> */
.L_x_127:
[----:B------:R-:W-:Y:S05]  /*5920*/  BSYNC B1 ;  /* 0x0000000000017941 */ /* 0x000fea0003800000 */
.L_x_126:
        /* <DEDUP_REMOVED lines=12> */
.L_x_129:
[----:B------:R-:W-:Y:S05]  /*59f0*/  BSYNC B1 ;  /* 0x0000000000017941 */ /* 0x000fea0003800000 */
.L_x_128:
        /* <DEDUP_REMOVED lines=12> */
.L_x_131:
[----:B------:R-:W-:Y:S05]  /*5ac0*/  BSYNC B1 ;  /* 0x0000000000017941 */ /* 0x000fea0003800000 */
.L_x_130:
        /* <DEDUP_REMOVED lines=12> */
.L_x_133:
[----:B------:R-:W-:Y:S05]  /*5b90*/  BSYNC B1 ;  /* 0x0000000000017941 */ /* 0x000fea0003800000 */
.L_x_132:
        /* <DEDUP_REMOVED lines=12> */
.L_x_135:
[----:B------:R-:W-:Y:S05]  /*5c60*/  BSYNC B1 ;  /* 0x0000000000017941 */ /* 0x000fea0003800000 */
.L_x_134:
        /* <DEDUP_REMOVED lines=12> */
.L_x_137:
[----:B------:R-:W-:Y:S05]  /*5d30*/  BSYNC B1 ;  /* 0x0000000000017941 */ /* 0x000fea0003800000 */
.L_x_136:
        /* <DEDUP_REMOVED lines=12> */
.L_x_139:
[----:B------:R-:W-:Y:S05]  /*5e00*/  BSYNC B1 ;  /* 0x0000000000017941 */ /* 0x000fea0003800000 */
.L_x_138:
        /* <DEDUP_REMOVED lines=12> */
.L_x_141:
[----:B------:R-:W-:Y:S05]  /*5ed0*/  BSYNC B1 ;  /* 0x0000000000017941 */ /* 0x000fea0003800000 */
.L_x_140:
        /* <DEDUP_REMOVED lines=12> */
.L_x_143:
[----:B------:R-:W-:Y:S05]  /*5fa0*/  BSYNC B1 ;  /* 0x0000000000017941 */ /* 0x000fea0003800000 */
.L_x_142:
        /* <DEDUP_REMOVED lines=12> */
.L_x_145:
[----:B------:R-:W-:Y:S05]  /*6070*/  BSYNC B1 ;  /* 0x0000000000017941 */ /* 0x000fea0003800000 */
.L_x_144:
        /* <DEDUP_REMOVED lines=12> */
.L_x_147:
[----:B------:R-:W-:Y:S05]  /*6140*/  BSYNC B1 ;  /* 0x0000000000017941 */ /* 0x000fea0003800000 */
.L_x_146:
        /* <DEDUP_REMOVED lines=12> */
.L_x_149:
[----:B------:R-:W-:Y:S05]  /*6210*/  BSYNC B1 ;  /* 0x0000000000017941 */ /* 0x000fea0003800000 */
.L_x_148:
        /* <DEDUP_REMOVED lines=12> */
.L_x_151:
[----:B------:R-:W-:Y:S05]  /*62e0*/  BSYNC B1 ;  /* 0x0000000000017941 */ /* 0x000fea0003800000 */
.L_x_150:
        /* <DEDUP_REMOVED lines=12> */
.L_x_153:
[----:B------:R-:W-:Y:S05]  /*63b0*/  BSYNC B1 ;  /* 0x0000000000017941 */ /* 0x000fea0003800000 */
.L_x_152:
        /* <DEDUP_REMOVED lines=12> */
.L_x_155:
[----:B------:R-:W-:Y:S05]  /*6480*/  BSYNC B1 ;  /* 0x0000000000017941 */ /* 0x000fea0003800000 */
.L_x_154:
        /* <DEDUP_REMOVED lines=12> */
.L_x_157:
[----:B------:R-:W-:Y:S05]  /*6550*/  BSYNC B1 ;  /* 0x0000000000017941 */ /* 0x000fea0003800000 */
.L_x_156:
        /* <DEDUP_REMOVED lines=8> */
[----:B0-----:R-:W-:-:S05]  /*65e0*/  F2FP.SATFINITE.E5M2.F32.PACK_AB_MERGE_C R19, RZ, R20, RZ ;  /* 0x00000014ff13723e */ /* 0x001fca00048060ff */
[----:B------:R0:W-:Y:S01]  /*65f0*/  @!P4 STG.E.U8 desc[UR18][R10.64+0x70], R19 ;  /* 0x000070130a00c986 */ /* 0x0001e2000c101112 */
[----:B------:R-:W-:Y:S05]  /*6600*/  @P3 BRA `(.L_x_159) ;  /* 0x0000000000043947 */ /* 0x000fea0003800000 */
[----:B------:R0:W5:Y:S02]  /*6610*/  LDG.E.U8 R7, desc[UR18][R26.64+0x71] ;  /* 0x000071121a077981 */ /* 0x000164000c1e1100 */
.L_x_159:
[----:B------:R-:W-:Y:S05]  /*6620*/  BSYNC B1 ;  /* 0x0000000000017941 */ /* 0x000fea0003800000 */
.L_x_158:
[----:B-----5:R-:W-:Y:S01]  /*6630*/  LOP3.LUT R7, R7, 0xff, RZ, 0xc0, !PT ;  /* 0x000000ff07077812 */ /* 0x020fe200078ec0ff */
[----:B------:R-:W-:Y:S01]  /*6640*/  BSSY B1, `(.L_x_160) ;  /* 0x000000b000017945 */ /* 0x000fe20003800000 */
[----:B------:R-:W-:Y:S02]  /*6650*/  ISETP.LT.OR P4, PT, R29, 0x79, !P0 ;  /* 0x000000791d00780c */ /* 0x000fe40004781670 */
[----:B------:R-:W-:-:S05]  /*6660*/  F2FP.F16.E5M2.UNPACK_B R7, R7 ;  /* 0x00000007ff07723e */ /* 0x000fca00020004ff */
[----:B------:R-:W-:-:S05]  /*6670*/  HADD2.F32 R20, -RZ, R7.H0_H0 ;  /* 0x20000007ff147230 */ /* 0x000fca0000004100 */
[----:B------:R-:W-:-:S04]  /*6680*/  FMUL R7, R20, R9 ;  /* 0x0000000914077220 */ /* 0x000fc80000400000 */
[----:B------:R-:W-:-:S05]  /*6690*/  FFMA R7, R18, R8, R7 ;  /* 0x0000000812077223 */ /* 0x000fca0000000007 */
[----:B0-----:R-:W-:Y:S02]  /*66a0*/  F2FP.SATFINITE.E5M2.F32.PACK_AB_MERGE_C R19, RZ, R7, RZ ;  /* 0x00000007ff13723e */ /* 0x001fe400048060ff */
[----:B------:R-:W-:-:S03]  /*66b0*/  PRMT R7, RZ, 0x7610, R7 ;  /* 0x00007610ff077816 */ /* 0x000fc60000000007 */
[----:B------:R0:W-:Y:S01]  /*66c0*/  @!P3 STG.E.U8 desc[UR18][R10.64+0x71], R19 ;  /* 0x000071130a00b986 */ /* 0x0001e2000c101112 */
[----:B------:R-:W-:Y:S05]  /*66d0*/  @P4 BRA `(.L_x_161) ;  /* 0x0000000000044947 */ /* 0x000fea0003800000 */
[----:B------:R0:W5:Y:S02]  /*66e0*/  LDG.E.U8 R7, desc[UR18][R24.64+0x78] ;  /* 0x0000781218077981 */ /* 0x000164000c1e1100 */
.L_x_161:
[----:B------:R-:W-:Y:S05]  /*66f0*/  BSYNC B1 ;  /* 0x0000000000017941 */ /* 0x000fea0003800000 */
.L_x_160:
        /* <DEDUP_REMOVED lines=12> */
.L_x_163:
[----:B------:R-:W-:Y:S05]  /*67c0*/  BSYNC B1 ;  /* 0x0000000000017941 */ /* 0x000fea0003800000 */
.L_x_162:
        /* <DEDUP_REMOVED lines=12> */
.L_x_165:
[----:B------:R-:W-:Y:S05]  /*6890*/  BSYNC B1 ;  /* 0x0000000000017941 */ /* 0x000fea0003800000 */
.L_x_164:
[----:B-----5:R-:W-:Y:S01]  /*68a0*/  LOP3.LUT R7, R7, 0xff, RZ, 0xc0, !PT ;  /* 0x000000ff07077812 */ /* 0x020fe200078ec0ff */
[----:B------:R-:W-:Y:S01]  /*68b0*/  BSSY B1, `(.L_x_166) ;  /* 0x000000b000017945 */ /* 0x000fe20003800000 */
[----:B------:R-:W-:Y:S02]  /*68c0*/  ISETP.LT.OR P1, PT, R29, 0x7a, !P1 ;  /* 0x0000007a1d00780c */ /* 0x000fe40004f21670 */
[----:B------:R-:W-:-:S05]  /*68d0*/  F2FP.F16.E5M2.UNPACK_B R7, R7 ;  /* 0x00000007ff07723e */ /* 0x000fca00020004ff */
[----:B01----:R-:W-:Y:S01]  /*68e0*/  HADD2.F32 R12, -RZ, R7.H0_H0 ;  /* 0x20000007ff0c7230 */ /* 0x003fe20000004100 */
[----:B------:R-:W-:-:S04]  /*68f0*/  PRMT R7, RZ, 0x7610, R7 ;  /* 0x00007610ff077816 */ /* 0x000fc80000000007 */
[----:B------:R-:W-:-:S04]  /*6900*/  FMUL R12, R12, R9 ;  /* 0x000000090c0c7220 */ /* 0x000fc80000400000 */
[----:B------:R-:W-:-:S05]  /*6910*/  FFMA R12, R17, R8, R12 ;  /* 0x00000008110c7223 */ /* 0x000fca000000000c */
[----:B------:R-:W-:-:S05]  /*6920*/  F2FP.SATFINITE.E5M2.F32.PACK_AB_MERGE_C R13, RZ, R12, RZ ;  /* 0x0000000cff0d723e */ /* 0x000fca00048060ff */
[----:B------:R0:W-:Y:S01]  /*6930*/  @!P3 STG.E.U8 desc[UR18][R10.64+0x78], R13 ;  /* 0x0000780d0a00b986 */ /* 0x0001e2000c101112 */
[----:B------:R-:W-:Y:S05]  /*6940*/  @P1 BRA `(.L_x_167) ;  /* 0x0000000000041947 */ /* 0x000fea0003800000 */
[----:B------:R1:W5:Y:S02]  /*6950*/  LDG.E.U8 R7, desc[UR18][R26.64+0x79] ;  /* 0x000079121a077981 */ /* 0x000364000c1e1100 */
.L_x_167:
[----:B------:R-:W-:Y:S05]  /*6960*/  BSYNC B1 ;  /* 0x0000000000017941 */ /* 0x000fea0003800000 */
.L_x_166:
[----:B------:R-:W-:Y:S05]  /*6970*/  @P1 BRA `(.L_x_168) ;  /* 0x0000001000281947 */ /* 0x000fea0003800000 */
[----:B-----5:R-:W-:-:S04]  /*6980*/  LOP3.LUT R7, R7, 0xff, RZ, 0xc0, !PT ;  /* 0x000000ff07077812 */ /* 0x020fc800078ec0ff */
[----:B------:R-:W-:-:S05]  /*6990*/  F2FP.F16.E5M2.UNPACK_B R7, R7 ;  /* 0x00000007ff07723e */ /* 0x000fca00020004ff */
[----:B------:R-:W-:-:S05]  /*69a0*/  HADD2.F32 R12, -RZ, R7.H0_H0 ;  /* 0x20000007ff0c7230 */ /* 0x000fca0000004100 */
[----:B------:R-:W-:-:S04]  /*69b0*/  FMUL R7, R12, R9 ;  /* 0x000000090c077220 */ /* 0x000fc80000400000 */
[----:B------:R-:W-:-:S05]  /*69c0*/  FFMA R7, R16, R8, R7 ;  /* 0x0000000810077223 */ /* 0x000fca0000000007 */
[----:B------:R-:W-:-:S05]  /*69d0*/  F2FP.SATFINITE.E5M2.F32.PACK_AB_MERGE_C R7, RZ, R7, RZ ;  /* 0x00000007ff07723e */ /* 0x000fca00048060ff */
[----:B------:R0:W-:Y:S01]  /*69e0*/  STG.E.U8 desc[UR18][R10.64+0x79], R7 ;  /* 0x000079070a007986 */ /* 0x0001e2000c101112 */
[----:B------:R-:W-:Y:S05]  /*69f0*/  BRA `(.L_x_168) ;  /* 0x0000001000087947 */ /* 0x000fea0003800000 */
.L_x_39:
[----:B------:R-:W-:Y:S01]  /*6a00*/  ISETP.GE.AND P1, PT, R36, 0x1, PT ;  /* 0x000000012400780c */ /* 0x000fe20003f26270 */
[-C--:B--2---:R-:W-:Y:S01]  /*6a10*/  FMUL R143, R143, R8.reuse ;  /* 0x000000088f8f7220 */ /* 0x084fe20000400000 */
[-C--:B------:R-:W-:Y:S01]  /*6a20*/  FMUL R138, R138, R8.reuse ;  /* 0x000000088a8a7220 */ /* 0x080fe20000400000 */
[----:B------:R-:W-:Y:S01]  /*6a30*/  ISETP.GE.AND P0, PT, R36, 0x9, PT ;  /* 0x000000092400780c */ /* 0x000fe20003f06270 */
[-C--:B------:R-:W-:Y:S01]  /*6a40*/  FMUL R141, R141, R8.reuse ;  /* 0x000000088d8d7220 */ /* 0x080fe20000400000 */
[C---:B------:R-:W-:Y:S01]  /*6a50*/  ISETP.LT.OR P4, PT, R29.reuse, 0x1, !P1 ;  /* 0x000000011d00780c */ /* 0x040fe20004f81670 */
[-C--:B------:R-:W-:Y:S01]  /*6a60*/  FMUL R136, R136, R8.reuse ;  /* 0x0000000888887220 */ /* 0x080fe20000400000 */
[----:B------:R-:W-:Y:S01]  /*6a70*/  ISETP.LT.OR P5, PT, R29, 0x2, !P1 ;  /* 0x000000021d00780c */ /* 0x000fe20004fa1670 */
[-C--:B------:R-:W-:Y:S01]  /*6a80*/  FMUL R139, R139, R8.reuse ;  /* 0x000000088b8b7220 */ /* 0x080fe20000400000 */
[----:B------:R-:W-:Y:S01]  /*6a90*/  F2FP.SATFINITE.E5M2.F32.PACK_AB_MERGE_C R143, RZ, R143, RZ ;  /* 0x0000008fff8f723e */ /* 0x000fe200048060ff */
[----:B------:R-:W-:Y:S01]  /*6aa0*/  FMUL R134, R134, R8 ;  /* 0x0000000886867220 */ /* 0x000fe20000400000 */
[----:B------:R-:W-:Y:S01]  /*6ab0*/  F2FP.SATFINITE.E5M2.F32.PACK_AB_MERGE_C R7, RZ, R138, RZ ;  /* 0x0000008aff07723e */ /* 0x000fe200048060ff */
[-C--:B------:R-:W-:Y:S01]  /*6ac0*/  FMUL R137, R137, R8.reuse ;  /* 0x0000000889897220 */ /* 0x080fe20000400000 */
[C---:B------:R-:W-:Y:S01]  /*6ad0*/  ISETP.LT.OR P3, PT, R29.reuse, 0x1, !P0 ;  /* 0x000000011d00780c */ /* 0x040fe20004761670 */
[-C--:B------:R-:W-:Y:S01]  /*6ae0*/  FMUL R132, R132, R8.reuse ;  /* 0x0000000884847220 */ /* 0x080fe20000400000 */
[----:B------:R-:W-:Y:S01]  /*6af0*/  ISETP.LT.OR P6, PT, R29, 0xa, !P1 ;  /* 0x0000000a1d00780c */ /* 0x000fe20004fc1670 */
[-C--:B------:R-:W-:Y:S01]  /*6b00*/  FMUL R135, R135, R8.reuse ;  /* 0x0000000887877220 */ /* 0x080fe20000400000 */
[----:B------:R-:W-:Y:S01]  /*6b10*/  F2FP.SATFINITE.E5M2.F32.PACK_AB_MERGE_C R141, RZ, R141, RZ ;  /* 0x0000008dff8d723e */ /* 0x000fe200048060ff */
[----:B------:R-:W-:Y:S01]  /*6b20*/  @!P4 STG.E.U8 desc[UR18][R12.64], R143 ;  /* 0x0000008f0c00c986 */ /* 0x000fe2000c101112 */
[C---:B------:R-:W-:Y:S01]  /*6b30*/  ISETP.LT.OR P4, PT, R29.reuse, 0x2, !P0 ;  /* 0x000000021d00780c */ /* 0x040fe20004781670 */
[----:B------:R-:W-:Y:S01]  /*6b40*/  FMUL R130, R130, R8 ;  /* 0x0000000882827220 */ /* 0x000fe20000400000 */
[----:B------:R-:W-:Y:S01]  /*6b50*/  F2FP.SATFINITE.E5M2.F32.PACK_AB_MERGE_C R25, RZ, R136, RZ ;  /* 0x00000088ff19723e */ /* 0x000fe200048060ff */
[----:B------:R0:W-:Y:S01]  /*6b60*/  @!P5 STG.E.U8 desc[UR18][R12.64+0x1], R7 ;  /* 0x000001070c00d986 */ /* 0x0001e2000c101112 */
[----:B------:R-:W-:Y:S01]  /*6b70*/  ISETP.LT.OR P5, PT, R29, 0x9, !P1 ;  /* 0x000000091d00780c */ /* 0x000fe20004fa1670 */
[-C--:B------:R-:W-:Y:S01]  /*6b80*/  FMUL R133, R133, R8.reuse ;  /* 0x0000000885857220 */ /* 0x080fe20000400000 */
[----:B------:R-:W-:Y:S01]  /*6b90*/  F2FP.SATFINITE.E5M2.F32.PACK_AB_MERGE_C R139, RZ, R139, RZ ;  /* 0x0000008bff8b723e */ /* 0x000fe200048060ff */
[----:B------:R-:W-:Y:S01]  /*6ba0*/  @!P3 STG.E.U8 desc[UR18][R10.64], R141 ;  /* 0x0000008d0a00b986 */ /* 0x000fe2000c101112 */
[----:B------:R-:W-:Y:S01]  /*6bb0*/  ISETP.LT.OR P3, PT, R29, 0x9, !P0 ;  /* 0x000000091d00780c */ /* 0x000fe20004761670 */
[-C--:B------:R-:W-:Y:S01]  /*6bc0*/  FMUL R128, R128, R8.reuse ;  /* 0x0000000880807220 */ /* 0x080fe20000400000 */
[----:B------:R-:W-:Y:S01]  /*6bd0*/  F2FP.SATFINITE.E5M2.F32.PACK_AB_MERGE_C R137, RZ, R137, RZ ;  /* 0x00000089ff89723e */ /* 0x000fe200048060ff */
[-C--:B------:R-:W-:Y:S01]  /*6be0*/  FMUL R131, R131, R8.reuse ;  /* 0x0000000883837220 */ /* 0x080fe20000400000 */
[----:B------:R-:W-:Y:S01]  /*6bf0*/  F2FP.SATFINITE.E5M2.F32.PACK_AB_MERGE_C R135, RZ, R135, RZ ;  /* 0x00000087ff87723e */ /* 0x000fe200048060ff */
[----:B------:R1:W-:Y:S01]  /*6c00*/  @!P4 STG.E.U8 desc[UR18][R10.64+0x1], R25 ;  /* 0x000001190a00c986 */ /* 0x0003e2000c101112 */
[C---:B------:R-:W-:Y:S01]  /*6c10*/  ISETP.LT.OR P4, PT, R29.reuse, 0xa, !P0 ;  /* 0x0000000a1d00780c */ /* 0x040fe20004781670 */
[----:B------:R-:W-:Y:S01]  /*6c20*/  FMUL R126, R126, R8 ;  /* 0x000000087e7e7220 */ /* 0x000fe20000400000 */
[----:B0-----:R-:W-:Y:S01]  /*6c30*/  F2FP.SATFINITE.E5M2.F32.PACK_AB_MERGE_C R7, RZ, R134, RZ ;  /* 0x00000086ff07723e */ /* 0x001fe200048060ff */
[----:B------:R-:W-:Y:S01]  /*6c40*/  @!P5 STG.E.U8 desc[UR18][R12.64+0x8], R139 ;  /* 0x0000088b0c00d986 */ /* 0x000fe2000c101112 */
[----:B------:R-:W-:Y:S01]  /*6c50*/  ISETP.LT.OR P5, PT, R29, 0x11, !P1 ;  /* 0x000000111d00780c */ /* 0x000fe20004fa1670 */
[-C--:B------:R-:W-:Y:S01]  /*6c60*/  FMUL R129, R129, R8.reuse ;  /* 0x0000000881817220 */ /* 0x080fe20000400000 */
[----:B------:R-:W-:Y:S01]  /*6c70*/  F2FP.SATFINITE.E5M2.F32.PACK_AB_MERGE_C R133, RZ, R133, RZ ;  /* 0x00000085ff85723e */ /* 0x000fe200048060ff */
[----:B------:R0:W-:Y:S01]  /*6c80*/  @!P6 STG.E.U8 desc[UR18][R12.64+0x9], R7 ;  /* 0x000009070c00e986 */ /* 0x0001e2000c101112 */
[----:B------:R-:W-:Y:S01]  /*6c90*/  ISETP.LT.OR P6, PT, R29, 0x12, !P1 ;  /* 0x000000121d00780c */ /* 0x000fe20004fc1670 */
[----:B------:R-:W-:Y:S01]  /*6ca0*/  FMUL R124, R124, R8 ;  /* 0x000000087c7c7220 */ /* 0x000fe20000400000 */
[----:B------:R-:W-:Y:S01]  /*6cb0*/  F2FP.SATFINITE.E5M2.F32.PACK_AB_MERGE_C R131, RZ, R131, RZ ;  /* 0x00000083ff83723e */ /* 0x000fe200048060ff */
[----:B------:R-:W-:Y:S01]  /*6cc0*/  @!P3 STG.E.U8 desc[UR18][R10.64+0x8], R137 ;  /* 0x000008890a00b986 */ /* 0x000fe2000c101112 */
[----:B-1----:R-:W-:Y:S01]  /*6cd0*/  F2FP.SATFINITE.E5M2.F32.PACK_AB_MERGE_C R25, RZ, R132, RZ ;  /* 0x00000084ff19723e */ /* 0x002fe200048060ff */
[-C--:B------:R-:W-:Y:S01]  /*6ce0*/  FMUL R127, R127, R8.reuse ;  /* 0x000000087f7f7220 */ /* 0x080fe20000400000 */
[C---:B------:R-:W-:Y:S01]  /*6cf0*/  ISETP.LT.OR P3, PT, R29.reuse, 0x11, !P0 ;  /* 0x000000111d00780c */ /* 0x040fe20004761670 */
[-C--:B------:R-:W-:Y:S01]  /*6d00*/  FMUL R122, R122, R8.reuse ;  /* 0x000000087a7a7220 */ /* 0x080fe20000400000 */
[----:B------:R-:W-:Y:S01]  /*6d10*/  F2FP.SATFINITE.E5M2.F32.PACK_AB_MERGE_C R129, RZ, R129, RZ ;  /* 0x00000081ff81723e */ /* 0x000fe200048060ff */
[----:B------:R1:W-:Y:S01]  /*6d20*/  @!P4 STG.E.U8 desc[UR18][R10.64+0x9], R25 ;  /* 0x000009190a00c986 */ /* 0x0003e2000c101112 */
[----:B------:R-:W-:Y:S01]  /*6d30*/  ISETP.LT.OR P4, PT, R29, 0x12, !P0 ;  /* 0x000000121d00780c */ /* 0x000fe20004781670 */
[----:B------:R-:W-:Y:S01]  /*6d40*/  FMUL R125, R125, R8 ;  /* 0x000000087d7d7220 */ /* 0x000fe20000400000 */
[----:B0-----:R-:W-:Y:S01]  /*6d50*/  F2FP.SATFINITE.E5M2.F32.PACK_AB_MERGE_C R7, RZ, R130, RZ ;  /* 0x00000082ff07723e */ /* 0x001fe200048060ff */
[----:B------:R-:W-:Y:S01]  /*6d60*/  @!P5 STG.E.U8 desc[UR18][R12.64+0x10], R135 ;  /* 0x000010870c00d986 */ /* 0x000fe2000c101112 */
[C---:B------:R-:W-:Y:S01]  /*6d70*/  ISETP.LT.OR P5, PT, R29.reuse, 0x19, !P1 ;  /* 0x000000191d00780c */ /* 0x040fe20004fa1670 */
[-C--:B------:R-:W-:Y:S01]  /*6d80*/  FMUL R120, R120, R8.reuse ;  /* 0x0000000878787220 */ /* 0x080fe20000400000 */
[----:B------:R-:W-:Y:S01]  /*6d90*/  F2FP.SATFINITE.E5M2.F32.PACK_AB_MERGE_C R127, RZ, R127, RZ ;  /* 0x0000007fff7f723e */ /* 0x000fe200048060ff */
[----:B------:R0:W-:Y:S01]  /*6da0*/  @!P6 STG.E.U8 desc[UR18][R12.64+0x11], R7 ;  /* 0x000011070c00e986 */ /* 0x0001e2000c101112 */
[----:B------:R-:W-:Y:S01]  /*6db0*/  ISETP.LT.OR P6, PT, R29, 0x1a, !P1 ;  /* 0x0000001a1d00780c */ /* 0x000fe20004fc1670 */
[-C--:B------:R-:W-:Y:S01]  /*6dc0*/  FMUL R123, R123, R8.reuse ;  /* 0x000000087b7b7220 */ /* 0x080fe20000400000 */
[----:B------:R-:W-:Y:S01]  /*6dd0*/  FMUL R118, R118, R8 ;  /* 0x0000000876767220 */ /* 0x000fe20000400000 */
[----:B-1----:R-:W-:Y:S01]  /*6de0*/  F2FP.SATFINITE.E5M2.F32.PACK_AB_MERGE_C R25, RZ, R128, RZ ;  /* 0x00000080ff19723e */ /* 0x002fe200048060ff */
[----:B------:R-:W-:Y:S01]  /*6df0*/  @!P3 STG.E.U8 desc[UR18][R10.64+0x10], R133 ;  /* 0x000010850a00b986 */ /* 0x000fe2000c101112 */
[----:B------:R-:W-:Y:S01]  /*6e00*/  ISETP.LT.OR P3, PT, R29, 0x19, !P0 ;  /* 0x000000191d00780c */ /* 0x000fe20004761670 */
        /* <DEDUP_REMOVED lines=35> */
[----:B------:R-:W-:Y:S01]  /*7040*/  ISETP.LT.OR P3, PT, R29, 0x29, !P0 ;  /* 0x000000291d00780c */ /* 0x000fe20004761670 */
[-C--:B------:R-:W-:Y:S01]  /*7050*/  FMUL R111, R111, R8.reuse ;  /* 0x000000086f6f7220 */ /* 0x080fe20000400000 */
[-C--:B------:R-:W-:Y:S01]  /*7060*/  FMUL R106, R106, R8.reuse ;  /* 0x000000086a6a7220 */ /* 0x080fe20000400000 */
        /* <DEDUP_REMOVED lines=104> */
[----:B------:R-:W-:-:S02]  /*76f0*/  ISETP.LT.OR P3, PT, R29, 0x59, !P0 ;  /* 0x000000591d00780c */ /* 0x000fc40004761670 */
[----:B------:R-:W-:Y:S01]  /*7700*/  F2FP.SATFINITE.E5M2.F32.PACK_AB_MERGE_C R21, RZ, R21, RZ ;  /* 0x00000015ff15723e */ /* 0x000fe200048060ff */
[----:B------:R1:W-:Y:S01]  /*7710*/  @!P4 STG.E.U8 desc[UR18][R10.64+0x51], R25 ;  /* 0x000051190a00c986 */ /* 0x0003e2000c101112 */
[C---:B------:R-:W-:Y:S02]  /*7720*/  ISETP.LT.OR P4, PT, R29.reuse, 0x5a, !P0 ;  /* 0x0000005a1d00780c */ /* 0x040fe40004781670 */
[----:B0-----:R-:W-:Y:S01]  /*7730*/  F2FP.SATFINITE.E5M2.F32.PACK_AB_MERGE_C R7, RZ, R94, RZ ;  /* 0x0000005eff07723e */ /* 0x001fe200048060ff */
[----:B------:R-:W-:Y:S01]  /*7740*/  @!P5 STG.E.U8 desc[UR18][R12.64+0x58], R99 ;  /* 0x000058630c00d986 */ /* 0x000fe2000c101112 */
[C---:B------:R-:W-:Y:S02]  /*7750*/  ISETP.LT.OR P5, PT, R29.reuse, 0x61, !P1 ;  /* 0x000000611d00780c */ /* 0x040fe40004fa1670 */
[----:B------:R-:W-:Y:S01]  /*7760*/  F2FP.SATFINITE.E5M2.F32.PACK_AB_MERGE_C R15, RZ, R15, RZ ;  /* 0x0000000fff0f723e */ /* 0x000fe200048060ff */
[----:B------:R0:W-:Y:S01]  /*7770*/  @!P6 STG.E.U8 desc[UR18][R12.64+0x59], R7 ;  /* 0x000059070c00e986 */ /* 0x0001e2000c101112 */
[----:B------:R-:W-:-:S02]  /*7780*/  ISETP.LT.OR P6, PT, R29, 0x62, !P1 ;  /* 0x000000621d00780c */ /* 0x000fc40004fc1670 */
[----:B------:R-:W-:Y:S01]  /*7790*/  F2FP.SATFINITE.E5M2.F32.PACK_AB_MERGE_C R17, RZ, R17, RZ ;  /* 0x00000011ff11723e */ /* 0x000fe200048060ff */
[----:B------:R-:W-:Y:S01]  /*77a0*/  @!P3 STG.E.U8 desc[UR18][R10.64+0x58], R97 ;  /* 0x000058610a00b986 */ /* 0x000fe2000c101112 */
[----:B-1----:R-:W-:Y:S02]  /*77b0*/  F2FP.SATFINITE.E5M2.F32.PACK_AB_MERGE_C R25, RZ, R92, RZ ;  /* 0x0000005cff19723e */ /* 0x002fe400048060ff */
[----:B------:R-:W-:-:S03]  /*77c0*/  ISETP.LT.OR P3, PT, R29, 0x61, !P0 ;  /* 0x000000611d00780c */ /* 0x000fc60004761670 */
[----:B------:R1:W-:Y:S01]  /*77d0*/  @!P4 STG.E.U8 desc[UR18][R10.64+0x59], R25 ;  /* 0x000059190a00c986 */ /* 0x0003e2000c101112 */
[C---:B------:R-:W-:Y:S02]  /*77e0*/  ISETP.LT.OR P4, PT, R29.reuse, 0x62, !P0 ;  /* 0x000000621d00780c */ /* 0x040fe40004781670 */
[----:B0-----:R-:W-:Y:S01]  /*77f0*/  F2FP.SATFINITE.E5M2.F32.PACK_AB_MERGE_C R7, RZ, R90, RZ ;  /* 0x0000005aff07723e */ /* 0x001fe200048060ff */
[----:B------:R-:W-:Y:S01]  /*7800*/  @!P5 STG.E.U8 desc[UR18][R12.64+0x60], R93 ;  /* 0x0000605d0c00d986 */ /* 0x000fe2000c101112 */
[----:B------:R-:W-:-:S03]  /*7810*/  ISETP.LT.OR P5, PT, R29, 0x69, !P1 ;  /* 0x000000691d00780c */ /* 0x000fc60004fa1670 */
[----:B------:R0:W-:Y:S01]  /*7820*/  @!P6 STG.E.U8 desc[UR18][R12.64+0x61], R7 ;  /* 0x000061070c00e986 */ /* 0x0001e2000c101112 */
[C---:B------:R-:W-:Y:S02]  /*7830*/  ISETP.LT.OR P6, PT, R29.reuse, 0x6a, !P1 ;  /* 0x0000006a1d00780c */ /* 0x040fe40004fc1670 */
[----:B-1----:R-:W-:Y:S01]  /*7840*/  F2FP.SATFINITE.E5M2.F32.PACK_AB_MERGE_C R25, RZ, R88, RZ ;  /* 0x00000058ff19723e */ /* 0x002fe200048060ff */
[----:B------:R-:W-:Y:S01]  /*7850*/  @!P3 STG.E.U8 desc[UR18][R10.64+0x60], R95 ;  /* 0x0000605f0a00b986 */ /* 0x000fe2000c101112 */
        /* <DEDUP_REMOVED lines=11> */
[----:B------:R-:W-:Y:S01]  /*7910*/  @!P4 STG.E.U8 desc[UR18][R10.64+0x69], R25 ;  /* 0x000069190a00c986 */ /* 0x000fe2000c101112 */
[C---:B------:R-:W-:Y:S02]  /*7920*/  ISETP.LT.OR P4, PT, R29.reuse, 0x79, !P1 ;  /* 0x000000791d00780c */ /* 0x040fe40004f81670 */
[C---:B------:R-:W-:Y:S01]  /*7930*/  ISETP.LT.OR P1, PT, R29.reuse, 0x7a, !P1 ;  /* 0x0000007a1d00780c */ /* 0x040fe20004f21670 */
[----:B------:R1:W-:Y:S01]  /*7940*/  @!P5 STG.E.U8 desc[UR18][R12.64+0x70], R23 ;  /* 0x000070170c00d986 */ /* 0x0003e2000c101112 */
[C---:B------:R-:W-:Y:S02]  /*7950*/  ISETP.LT.OR P5, PT, R29.reuse, 0x72, !P0 ;  /* 0x000000721d00780c */ /* 0x040fe400047a1670 */
[----:B0-----:R-:W-:Y:S01]  /*7960*/  F2FP.SATFINITE.E5M2.F32.PACK_AB_MERGE_C R7, RZ, R18, RZ ;  /* 0x00000012ff07723e */ /* 0x001fe200048060ff */
[----:B------:R0:W-:Y:S01]  /*7970*/  @!P6 STG.E.U8 desc[UR18][R12.64+0x71], R19 ;  /* 0x000071130c00e986 */ /* 0x0001e2000c101112 */
[C---:B------:R-:W-:Y:S02]  /*7980*/  ISETP.LT.OR P6, PT, R29.reuse, 0x79, !P0 ;  /* 0x000000791d00780c */ /* 0x040fe400047c1670 */
[----:B------:R-:W-:Y:S01]  /*7990*/  ISETP.LT.OR P0, PT, R29, 0x7a, !P0 ;  /* 0x0000007a1d00780c */ /* 0x000fe20004701670 */
[----:B------:R2:W-:Y:S01]  /*79a0*/  @!P3 STG.E.U8 desc[UR18][R10.64+0x70], R21 ;  /* 0x000070150a00b986 */ /* 0x0005e2000c101112 */
[----:B-1----:R-:W-:-:S05]  /*79b0*/  F2FP.SATFINITE.E5M2.F32.PACK_AB_MERGE_C R23, RZ, R16, RZ ;  /* 0x00000010ff17723e */ /* 0x002fca00048060ff */
[----:B------:R2:W-:Y:S01]  /*79c0*/  @!P5 STG.E.U8 desc[UR18][R10.64+0x71], R7 ;  /* 0x000071070a00d986 */ /* 0x0005e2000c101112 */
[----:B0-----:R-:W-:-:S03]  /*79d0*/  F2FP.SATFINITE.E5M2.F32.PACK_AB_MERGE_C R19, RZ, R14, RZ ;  /* 0x0000000eff13723e */ /* 0x001fc600048060ff */
[----:B------:R2:W-:Y:S04]  /*79e0*/  @!P4 STG.E.U8 desc[UR18][R12.64+0x78], R15 ;  /* 0x0000780f0c00c986 */ /* 0x0005e8000c101112 */
[----:B------:R2:W-:Y:S04]  /*79f0*/  @!P1 STG.E.U8 desc[UR18][R12.64+0x79], R19 ;  /* 0x000079130c009986 */ /* 0x0005e8000c101112 */
[----:B------:R2:W-:Y:S04]  /*7a00*/  @!P6 STG.E.U8 desc[UR18][R10.64+0x78], R17 ;  /* 0x000078110a00e986 */ /* 0x0005e8000c101112 */
[----:B------:R2:W-:Y:S02]  /*7a10*/  @!P0 STG.E.U8 desc[UR18][R10.64+0x79], R23 ;  /* 0x000079170a008986 */ /* 0x0005e4000c101112 */
.L_x_168:
[----:B------:R-:W-:Y:S05]  /*7a20*/  BSYNC B0 ;  /* 0x0000000000007941 */ /* 0x000fea0003800000 */
.L_x_38:
[----:B------:R-:W-:Y:S01]  /*7a30*/  ULDC UR6, c[0x0][0xc] ;  /* 0x0000030000067ab9 */ /* 0x000fe20000000800 */
[----:B------:R-:W-:Y:S01]  /*7a40*/  ULDC UR7, c[0x0][0x10] ;  /* 0x0000040000077ab9 */ /* 0x000fe20000000800 */
[----:B0-2--5:R-:W0:Y:S01]  /*7a50*/  LDC R7, c[0x0][0x14] ;  /* 0x00000500ff077b82 */ /* 0x025e220000000800 */
[----:B------:R-:W-:Y:S01]  /*7a60*/  UIMAD.WIDE.U32 UR6, UR6, UR7, URZ ;  /* 0x00000007060672a5 */ /* 0x000fe2000f8e003f */
[----:B----4-:R-:W-:Y:S01]  /*7a70*/  PRMT R10, RZ, 0x7610, R10 ;  /* 0x00007610ff0a7816 */ /* 0x010fe2000000000a */
[----:B------:R-:W-:-:S04]  /*7a80*/  IMAD.MOV.U32 R11, RZ, RZ, -0x1 ;  /* 0xffffffffff0b7424 */ /* 0x000fc800078e00ff */
[----:B0-----:R-:W-:-:S04]  /*7a90*/  IMAD.WIDE.U32 R2, R7, UR6, R2 ;  /* 0x0000000607027c25 */ /* 0x001fc8000f8e0002 */
[----:B------:R-:W-:Y:S01]  /*7aa0*/  IMAD R7, R7, UR7, RZ ;  /* 0x0000000707077c24 */ /* 0x000fe2000f8e02ff */
[----:B------:R-:W-:Y:S02]  /*7ab0*/  ULDC.64 UR6, c[0x0][0x650] ;  /* 0x0001940000067ab9 */ /* 0x000fe40000000a00 */
[----:B------:R-:W-:Y:S01]  /*7ac0*/  ISETP.GE.U32.AND P0, PT, R2, UR6, PT ;  /* 0x0000000602007c0c */ /* 0x000fe2000bf06070 */
[----:B------:R-:W-:Y:S02]  /*7ad0*/  IMAD.IADD R3, R3, 0x1, R7 ;  /* 0x0000000103037824 */ /* 0x000fe400078e0207 */
[----:B------:R-:W-:-:S03]  /*7ae0*/  IMAD.MOV.U32 R7, RZ, RZ, -0x1 ;  /* 0xffffffffff077424 */ /* 0x000fc600078e00ff */
[----:B------:R-:W-:-:S13]  /*7af0*/  ISETP.GE.U32.AND.EX P0, PT, R3, UR7, PT, P0 ;  /* 0x0000000703007c0c */ /* 0x000fda000bf06100 */
[----:B------:R-:W-:Y:S05]  /*7b00*/  @P0 BRA `(.L_x_169) ;  /* 0x0000000400600947 */ /* 0x000fea0003800000 */
[----:B------:R-:W0:Y:S01]  /*7b10*/  S2R R22, SR_CTAID.X ;  /* 0x0000000000167919 */ /* 0x000e220000002500 */
[----:B------:R-:W2:Y:S01]  /*7b20*/  LDC.64 R16, c[0x0][0x628] ;  /* 0x00018a00ff107b82 */ /* 0x000ea20000000a00 */
[----:B------:R-:W-:Y:S01]  /*7b30*/  ULDC UR6, c[0x0][0x150] ;  /* 0x0000540000067ab9 */ /* 0x000fe20000000800 */
[----:B------:R-:W-:Y:S01]  /*7b40*/  IMAD.MOV.U32 R14, RZ, RZ, R2 ;  /* 0x000000ffff0e7224 */ /* 0x000fe200078e0002 */
[----:B------:R-:W4:Y:S01]  /*7b50*/  S2R R24, SR_CTAID.Y ;  /* 0x0000000000187919 */ /* 0x000f220000002600 */
[----:B------:R-:W-:-:S04]  /*7b60*/  IMAD.MOV.U32 R15, RZ, RZ, R3 ;  /* 0x000000ffff0f7224 */ /* 0x000fc800078e0003 */
[----:B------:R-:W1:Y:S08]  /*7b70*/  LDC R25, c[0x0][0x144] ;  /* 0x00005100ff197b82 */ /* 0x000e700000000800 */
[----:B------:R-:W1:Y:S08]  /*7b80*/  LDC R18, c[0x0][0x630] ;  /* 0x00018c00ff127b82 */ /* 0x000e700000000800 */
[----:B------:R-:W1:Y:S01]  /*7b90*/  LDC.64 R20, c[0x0][0x620] ;  /* 0x00018800ff147b82 */ /* 0x000e620000000a00 */
[----:B--2---:R-:W-:-:S04]  /*7ba0*/  ISETP.NE.U32.AND P0, PT, R16, RZ, PT ;  /* 0x000000ff1000720c */ /* 0x004fc80003f05070 */
[----:B------:R-:W-:Y:S02]  /*7bb0*/  ISETP.NE.AND.EX P0, PT, R17, RZ, PT, P0 ;  /* 0x000000ff1100720c */ /* 0x000fe40003f05300 */
[----:B0-----:R-:W-:-:S05]  /*7bc0*/  I2FP.F32.U32 R7, R22 ;  /* 0x0000001600077245 */ /* 0x001fca0000201000 */
[----:B------:R-:W-:-:S04]  /*7bd0*/  FMUL R7, R7, UR6 ;  /* 0x0000000607077c20 */ /* 0x000fc80008400000 */
[----:B------:R0:W2:Y:S02]  /*7be0*/  F2I.U32.TRUNC.NTZ R23, R7 ;  /* 0x0000000700177305 */ /* 0x0000a4000020f000 */
[----:B----4-:R-:W-:Y:S05]  /*7bf0*/  @!P0 BRA `(.L_x_170) ;  /* 0x0000000000288947 */ /* 0x010fea0003800000 */
[----:B0-----:R-:W0:Y:S02]  /*7c00*/  LDC R7, c[0x0][0x634] ;  /* 0x00018d00ff077b82 */ /* 0x001e240000000800 */
        /* <DEDUP_REMOVED lines=9> */
.L_x_170:
[-CC-:B-1----:R-:W-:Y:S01]  /*7ca0*/  SHF.R.U64 R19, R14, R18.reuse, R15.reuse ;  /* 0x000000120e137219 */ /* 0x182fe2000000120f */
[----:B------:R-:W1:Y:S01]  /*7cb0*/  LDC.64 R30, c[0x0][0x640] ;  /* 0x00019000ff1e7b82 */ /* 0x000e620000000a00 */
[----:B0-----:R-:W-:Y:S01]  /*7cc0*/  SHF.R.U32.HI R7, RZ, R18, R15 ;  /* 0x00000012ff077219 */ /* 0x001fe2000001160f */
[----:B--2---:R-:W-:Y:S01]  /*7cd0*/  IMAD.MOV R23, RZ, RZ, -R23 ;  /* 0x000000ffff177224 */ /* 0x004fe200078e0a17 */
[----:B------:R-:W-:Y:S01]  /*7ce0*/  IADD3 R13, P0, RZ, -R19, RZ ;  /* 0x80000013ff0d7210 */ /* 0x000fe20007f1e0ff */
[----:B------:R-:W-:Y:S02]  /*7cf0*/  ULDC UR6, c[0x0][0x154] ;  /* 0x0000550000067ab9 */ /* 0x000fe40000000800 */
[----:B------:R-:W-:Y:S02]  /*7d00*/  IMAD R25, R25, R23, R22 ;  /* 0x0000001719197224 */ /* 0x000fe400078e0216 */
[----:B------:R-:W0:Y:S01]  /*7d10*/  LDC R14, c[0x0][0x618] ;  /* 0x00018600ff0e7b82 */ /* 0x000e220000000800 */
[----:B------:R-:W-:-:S02]  /*7d20*/  IMAD.X R7, RZ, RZ, ~R7, P0 ;  /* 0x000000ffff077224 */ /* 0x000fc400000e0e07 */
[----:B------:R-:W-:-:S04]  /*7d30*/  IMAD.WIDE.U32 R10, R13, R20, R2 ;  /* 0x000000140d0a7225 */ /* 0x000fc800078e0002 */
[----:B------:R-:W-:Y:S01]  /*7d40*/  IMAD R12, R7, R20, RZ ;  /* 0x00000014070c7224 */ /* 0x000fe200078e02ff */
[----:B---3--:R-:W2:Y:S03]  /*7d50*/  LDC R26, c[0x0][0x608] ;  /* 0x00018200ff1a7b82 */ /* 0x008ea60000000800 */
[----:B------:R-:W-:Y:S02]  /*7d60*/  IMAD R7, R13, R21, R12 ;  /* 0x000000150d077224 */ /* 0x000fe400078e020c */
[----:B------:R-:W-:Y:S02]  /*7d70*/  IMAD.MOV.U32 R13, RZ, RZ, 0x1 ;  /* 0x00000001ff0d7424 */ /* 0x000fe400078e00ff */
[----:B------:R-:W-:Y:S01]  /*7d80*/  IMAD.IADD R7, R11, 0x1, R7 ;  /* 0x000000010b077824 */ /* 0x000fe200078e0207 */
[----:B------:R-:W3:Y:S01]  /*7d90*/  LDC R28, c[0x0][0x658] ;  /* 0x00019600ff1c7b82 */ /* 0x000ee20000000800 */
[----:B------:R-:W-:-:S02]  /*7da0*/  I2FP.F32.U32 R11, R24 ;  /* 0x00000018000b7245 */ /* 0x000fc40000201000 */
[----:B-1----:R-:W-:-:S03]  /*7db0*/  ISETP.NE.U32.AND P0, PT, R30, RZ, PT ;  /* 0x000000ff1e00720c */ /* 0x002fc60003f05070 */
[----:B------:R-:W-:Y:S01]  /*7dc0*/  FMUL R12, R11, UR6 ;  /* 0x000000060b0c7c20 */ /* 0x000fe20008400000 */
[----:B------:R-:W-:Y:S01]  /*7dd0*/  ISETP.NE.AND.EX P0, PT, R31, RZ, PT, P0 ;  /* 0x000000ff1f00720c */ /* 0x000fe20003f05300 */
[----:B------:R-:W1:Y:S01]  /*7de0*/  LDC R23, c[0x0][0x148] ;  /* 0x00005200ff177b82 */ /* 0x000e620000000800 */
[-CC-:B0-----:R-:W-:Y:S01]  /*7df0*/  SHF.R.U64 R18, R10, R14.reuse, R7.reuse ;  /* 0x0000000e0a127219 */ /* 0x181fe20000001207 */
[----:B------:R0:W4:Y:S01]  /*7e00*/  F2I.U32.TRUNC.NTZ R20, R12 ;  /* 0x0000000c00147305 */ /* 0x000122000020f000 */
[----:B------:R-:W-:Y:S01]  /*7e10*/  SHF.R.U32.HI R7, RZ, R14, R7 ;  /* 0x0000000eff077219 */ /* 0x000fe20000011607 */
[----:B------:R-:W-:-:S04]  /*7e20*/  IMAD.MOV.U32 R11, RZ, RZ, -0x1 ;  /* 0xffffffffff0b7424 */ /* 0x000fc800078e00ff */
[----:B------:R-:W0:Y:S01]  /*7e30*/  LDC R22, c[0x0][0x600] ;  /* 0x00018000ff167b82 */ /* 0x000e220000000800 */
[-CC-:B--2---:R-:W-:Y:S02]  /*7e40*/  SHF.R.U64 R16, R18, R26.reuse, R7.reuse ;  /* 0x0000001a12107219 */ /* 0x184fe40000001207 */
[----:B------:R-:W-:-:S05]  /*7e50*/  SHF.R.U32.HI R7, RZ, R26, R7 ;  /* 0x0000001aff077219 */ /* 0x000fca0000011607 */
[----:B------:R-:W2:Y:S01]  /*7e60*/  LDC R29, c[0x0][0x648] ;  /* 0x00019200ff1d7b82 */ /* 0x000ea20000000800 */
[-C--:B---3--:R-:W-:Y:S02]  /*7e70*/  SHF.L.U32 R10, R11, R28.reuse, RZ ;  /* 0x0000001c0b0a7219 */ /* 0x088fe400000006ff */
[--C-:B------:R-:W-:Y:S02]  /*7e80*/  SHF.R.U64 R21, R16, R28, R7.reuse ;  /* 0x0000001c10157219 */ /* 0x100fe40000001207 */
[----:B------:R-:W-:Y:S02]  /*7e90*/  LOP3.LUT R27, RZ, R10, RZ, 0x33, !PT ;  /* 0x0000000aff1b7212 */ /* 0x000fe400078e33ff */
[-C--:B------:R-:W-:Y:S01]  /*7ea0*/  SHF.R.U32.HI R11, RZ, R28.reuse, R7 ;  /* 0x0000001cff0b7219 */ /* 0x080fe20000011607 */
[----:B------:R-:W3:Y:S01]  /*7eb0*/  LDC R32, c[0x0][0x638] ;  /* 0x00018e00ff207b82 */ /* 0x000ee20000000800 */
[----:B------:R-:W-:Y:S01]  /*7ec0*/  SHF.L.U32 R26, R13, R28, RZ ;  /* 0x0000001c0d1a7219 */ /* 0x000fe200000006ff */
[----:B------:R-:W-:-:S06]  /*7ed0*/  IMAD.MOV.U32 R10, RZ, RZ, R21 ;  /* 0x000000ffff0a7224 */ /* 0x000fcc00078e0015 */
[----:B------:R-:W0:Y:S01]  /*7ee0*/  LDC R33, c[0x0][0x610] ;  /* 0x00018400ff217b82 */ /* 0x000e220000000800 */
[----:B----4-:R-:W-:Y:S05]  /*7ef0*/  @!P0 BRA `(.L_x_171) ;  /* 0x0000000000288947 */ /* 0x010fea0003800000 */
[----:B------:R-:W4:Y:S02]  /*7f00*/  LDC R10, c[0x0][0x64c] ;  /* 0x00019300ff0a7b82 */ /* 0x000f240000000800 */
[----:B----4-:R-:W-:-:S05]  /*7f10*/  IADD3 R7, P0, R21, R10, RZ ;  /* 0x0000000a15077210 */ /* 0x010fca0007f1e0ff */
[----:B------:R-:W-:-:S04]  /*7f20*/  IMAD.X R17, RZ, RZ, R11, P0 ;  /* 0x000000ffff117224 */ /* 0x000fc800000e060b */
[----:B------:R-:W-:-:S04]  /*7f30*/  IMAD.WIDE.U32 R10, R17, R30, RZ ;  /* 0x0000001e110a7225 */ /* 0x000fc800078e00ff */
[----:B0-----:R-:W-:-:S04]  /*7f40*/  IMAD.WIDE.U32 R12, P0, R7, R31, R10 ;  /* 0x0000001f070c7225 */ /* 0x001fc8000780000a */
[----:B------:R-:W-:-:S04]  /*7f50*/  IMAD.WIDE.U32 R10, R7, R30, RZ ;  /* 0x0000001e070a7225 */ /* 0x000fc800078e00ff */
[----:B------:R-:W-:Y:S01]  /*7f60*/  IMAD.X R15, RZ, RZ, RZ, P0 ;  /* 0x000000ffff0f7224 */ /* 0x000fe200000e06ff */
[----:B------:R-:W-:Y:S01]  /*7f70*/  IADD3 RZ, P0, R11, R12, RZ ;  /* 0x0000000c0bff7210 */ /* 0x000fe20007f1e0ff */
[----:B------:R-:W-:-:S04]  /*7f80*/  IMAD.MOV.U32 R14, RZ, RZ, R13 ;  /* 0x000000ffff0e7224 */ /* 0x000fc800078e000d */
[----:B------:R-:W-:-:S08]  /*7f90*/  IMAD.WIDE.U32.X R10, R17, R31, R14, P0 ;  /* 0x0000001f110a7225 */ /* 0x000fd000000e040e */
.L_x_171:
[----:B--2---:R-:W-:Y:S01]  /*7fa0*/  SHF.R.U64 R7, R10, R29, R11 ;  /* 0x0000001d0a077219 */ /* 0x004fe2000000120b */
[----:B0-----:R-:W-:Y:S01]  /*7fb0*/  VIADD R11, R22, 0xffffffff ;  /* 0xffffffff160b7836 */ /* 0x001fe20000000000 */
[----:B------:R-:W-:Y:S01]  /*7fc0*/  LOP3.LUT R28, R16, R27, RZ, 0xc0, !PT ;  /* 0x0000001b101c7212 */ /* 0x000fe200078ec0ff */
[----:B------:R-:W-:Y:S02]  /*7fd0*/  IMAD.MOV R20, RZ, RZ, -R20 ;  /* 0x000000ffff147224 */ /* 0x000fe400078e0a14 */
[----:B------:R-:W-:Y:S01]  /*7fe0*/  IMAD.MOV R10, RZ, RZ, -R7 ;  /* 0x000000ffff0a7224 */ /* 0x000fe200078e0a07 */
[----:B------:R-:W-:Y:S01]  /*7ff0*/  LOP3.LUT R18, R18, R11, RZ, 0xc0, !PT ;  /* 0x0000000b12127212 */ /* 0x000fe200078ec0ff */
[----:B------:R-:W-:Y:S02]  /*8000*/  IMAD R28, R26, R7, R28 ;  /* 0x000000071a1c7224 */ /* 0x000fe400078e021c */
[----:B-1----:R-:W-:Y:S02]  /*8010*/  @P2 IMAD R25, R23, R20, R24 ;  /* 0x0000001417192224 */ /* 0x002fe400078e0218 */
[----:B---3--:R-:W-:-:S02]  /*8020*/  IMAD R7, R10, R32, R21 ;  /* 0x000000200a077224 */ /* 0x008fc400078e0215 */
[----:B------:R-:W-:Y:S02]  /*8030*/  IMAD R28, R28, R33, R25 ;  /* 0x000000211c1c7224 */ /* 0x000fe400078e0219 */
[----:B------:R-:W-:Y:S02]  /*8040*/  IMAD R7, R7, R22, R18 ;  /* 0x0000001607077224 */ /* 0x000fe400078e0212 */
[----:B------:R-:W-:-:S03]  /*8050*/  IMAD.MOV.U32 R10, RZ, RZ, 0x1 ;  /* 0x00000001ff0a7424 */ /* 0x000fc600078e00ff */
[----:B------:R-:W-:Y:S02]  /*8060*/  SEL R11, R7, R28, !P2 ;  /* 0x0000001c070b7207 */ /* 0x000fe40005000000 */
[----:B------:R-:W-:Y:S01]  /*8070*/  SEL R28, R28, R7, !P2 ;  /* 0x000000071c1c7207 */ /* 0x000fe20005000000 */
[----:B------:R-:W-:-:S07]  /*8080*/  IMAD.MOV.U32 R7, RZ, RZ, R19 ;  /* 0x000000ffff077224 */ /* 0x000fce00078e0013 */
.L_x_169:
[----:B------:R-:W-:Y:S01]  /*8090*/  LOP3.LUT P0, RZ, R10, 0xff, RZ, 0xc0, !PT ;  /* 0x000000ff0aff7812 */ /* 0x000fe2000780c0ff */
[----:B------:R-:W-:-:S12]  /*80a0*/  IMAD.MOV.U32 R10, RZ, RZ, R28 ;  /* 0x000000ffff0a7224 */ /* 0x000fd800078e001c */
[----:B------:R-:W-:Y:S05]  /*80b0*/  @P0 BRA `(.L_x_172) ;  /* 0xffffff9400100947 */ /* 0x000fea000383ffff */
[----:B------:R-:W-:Y:S05]  /*80c0*/  EXIT ;  /* 0x000000000000794d */ /* 0x000fea0003800000 */
.L_x_8:
[----:B-1----:R-:W-:Y:S01]  /*80d0*/  ULDC.64 UR4, c[0x0][0x650] ;  /* 0x0001940000047ab9 */ /* 0x002fe20000000a00 */
        /* <DEDUP_REMOVED lines=25> */
.L_x_174:
[----:B------:R-:W0:Y:S01]  /*8270*/  LDC.64 R28, c[0x0][0x640] ;  /* 0x00019000ff1c7b82 */ /* 0x000e220000000a00 */
[-CC-:B------:R-:W-:Y:S01]  /*8280*/  SHF.R.U64 R21, R16, R6.reuse, R17.reuse ;  /* 0x0000000610157219 */ /* 0x180fe20000001211 */
[----:B------:R-:W-:Y:S01]  /*8290*/  IMAD.MOV.U32 R31, RZ, RZ, 0x1 ;  /* 0x00000001ff1f7424 */ /* 0x000fe200078e00ff */
[----:B------:R-:W-:Y:S02]  /*82a0*/  SHF.R.U32.HI R5, RZ, R6, R17 ;  /* 0x00000006ff057219 */ /* 0x000fe40000011611 */
        /* <DEDUP_REMOVED lines=9> */
[----:B0-----:R-:W-:Y:S01]  /*8340*/  ISETP.NE.U32.AND P0, PT, R28, RZ, PT ;  /* 0x000000ff1c00720c */ /* 0x001fe20003f05070 */
[----:B------:R-:W-:-:S03]  /*8350*/  IMAD.MOV.U32 R11, RZ, RZ, -0x1 ;  /* 0xffffffffff0b7424 */ /* 0x000fc600078e00ff */
[----:B------:R-:W-:Y:S02]  /*8360*/  ISETP.NE.AND.EX P0, PT, R29, RZ, PT, P0 ;  /* 0x000000ff1d00720c */ /* 0x000fe40003f05300 */
[----:B------:R-:W0:Y:S01]  /*8370*/  LDC R24, c[0x0][0x600] ;  /* 0x00018000ff187b82 */ /* 0x000e220000000800 */
[-CC-:B-1----:R-:W-:Y:S02]  /*8380*/  SHF.R.U64 R18, R10, R14.reuse, R5.reuse ;  /* 0x0000000e0a127219 */ /* 0x182fe40000001205 */
[----:B------:R-:W-:-:S05]  /*8390*/  SHF.R.U32.HI R5, RZ, R14, R5 ;  /* 0x0000000eff057219 */ /* 0x000fca0000011605 */
        /* <DEDUP_REMOVED lines=21> */
.L_x_175:
[----:B-1----:R-:W-:Y:S01]  /*84f0*/  SHF.R.U64 R6, R10, R25, R11 ;  /* 0x000000190a067219 */ /* 0x002fe2000000120b */
[----:B0-----:R-:W-:Y:S01]  /*8500*/  VIADD R11, R24, 0xffffffff ;  /* 0xffffffff180b7836 */ /* 0x001fe20000000000 */
[----:B------:R-:W-:Y:S01]  /*8510*/  SHF.L.U32 R9, R31, R26, RZ ;  /* 0x0000001a1f097219 */ /* 0x000fe200000006ff */
[----:B------:R-:W-:Y:S01]  /*8520*/  @P2 IMAD R12, R13, R20, R8 ;  /* 0x000000140d0c2224 */ /* 0x000fe200078e0208 */
[----:B------:R-:W-:Y:S01]  /*8530*/  LOP3.LUT R5, R22, R33, RZ, 0xc0, !PT ;  /* 0x0000002116057212 */ /* 0x000fe200078ec0ff */
[----:B------:R-:W-:Y:S01]  /*8540*/  IMAD.MOV R10, RZ, RZ, -R6 ;  /* 0x000000ffff0a7224 */ /* 0x000fe200078e0a06 */
[----:B------:R-:W-:Y:S01]  /*8550*/  LOP3.LUT R18, R18, R11, RZ, 0xc0, !PT ;  /* 0x0000000b12127212 */ /* 0x000fe200078ec0ff */
[----:B------:R-:W-:Y:S02]  /*8560*/  IMAD.MOV.U32 R8, RZ, RZ, 0x1 ;  /* 0x00000001ff087424 */ /* 0x000fe400078e00ff */
[----:B------:R-:W-:Y:S02]  /*8570*/  IMAD R9, R9, R6, R5 ;  /* 0x0000000609097224 */ /* 0x000fe400078e0205 */
[----:B--2---:R-:W-:-:S02]  /*8580*/  IMAD R5, R10, R27, R23 ;  /* 0x0000001b0a057224 */ /* 0x004fc400078e0217 */
[----:B---3--:R-:W-:Y:S02]  /*8590*/  IMAD R6, R9, R30, R12 ;  /* 0x0000001e09067224 */ /* 0x008fe400078e020c */
[----:B------:R-:W-:Y:S01]  /*85a0*/  IMAD R9, R5, R24, R18 ;  /* 0x0000001805097224 */ /* 0x000fe200078e0212 */
[----:B------:R-:W-:Y:S01]  /*85b0*/  PRMT R5, R8, 0x7610, R5 ;  /* 0x0000761008057816 */ /* 0x000fe20000000005 */
[----:B------:R-:W-:-:S03]  /*85c0*/  IMAD.MOV.U32 R16, RZ, RZ, R21 ;  /* 0x000000ffff107224 */ /* 0x000fc600078e0015 */
[----:B------:R-:W-:Y:S02]  /*85d0*/  SEL R17, R9, R6, !P2 ;  /* 0x0000000609117207 */ /* 0x000fe40005000000 */
[----:B------:R-:W-:-:S07]  /*85e0*/  SEL R6, R6, R9, !P2 ;  /* 0x0000000906067207 */ /* 0x000fce0005000000 */
.L_x_173:
[----:B------:R-:W-:-:S08]  /*85f0*/  NOP ;  /* 0x0000000000007918 */ /* 0x000fd00000000000 */
[----:B------:R-:W0:-:S00]  /*8600*/  USETMAXREG.DEALLOC.CTAPOOL 0x28 ;  /* 0x00000028000079c8 */ /* 0x000e0000080e0500 */
[----:B0-----:R-:W-:-:S13]  /*8610*/  ISETP.NE.AND P0, PT, R7, RZ, PT ;  /* 0x000000ff0700720c */ /* 0x001fda0003f05270 */
[----:B------:R-:W-:Y:S05]  /*8620*/  @P0 EXIT ;  /* 0x000000000000094d */ /* 0x000fea0003800000 */
[----:B------:R-:W-:Y:S01]  /*8630*/  LOP3.LUT P0, RZ, R5, 0xff, RZ, 0xc0, !PT ;  /* 0x000000ff05ff7812 */ /* 0x000fe2000780c0ff */
[----:B------:R-:W-:Y:S02]  /*8640*/  IMAD.MOV.U32 R11, RZ, RZ, 0x1 ;  /* 0x00000001ff0b7424 */ /* 0x000fe400078e00ff */
[----:B------:R-:W-:-:S10]  /*8650*/  IMAD.MOV.U32 R5, RZ, RZ, RZ ;  /* 0x000000ffff057224 */ /* 0x000fd400078e00ff */
[----:B------:R-:W-:Y:S05]  /*8660*/  @!P0 BRA `(.L_x_176) ;  /* 0x0000000c00708947 */ /* 0x000fea0003800000 */
[----:B------:R-:W0:Y:S01]  /*8670*/  LDC R5, c[0x0][0x28c] ;  /* 0x0000a300ff057b82 */ /* 0x000e220000000800 */
[----:B------:R-:W-:Y:S01]  /*8680*/  UMOV UR14, 0x1 ;  /* 0x00000001000e7882 */ /* 0x000fe20000000000 */
[----:B------:R-:W-:Y:S01]  /*8690*/  ULDC UR9, c[0x0][0xc] ;  /* 0x0000030000097ab9 */ /* 0x000fe20000000800 */
[----:B------:R-:W-:Y:S01]  /*86a0*/  ULDC UR12, c[0x0][0x10] ;  /* 0x00000400000c7ab9 */ /* 0x000fe20000000800 */
[----:B------:R-:W-:Y:S01]  /*86b0*/  ULDC UR5, c[0x0][0x658] ;  /* 0x0001960000057ab9 */ /* 0x000fe20000000800 */
[----:B------:R-:W-:Y:S01]  /*86c0*/  UMOV UR7, 0xffffffff ;  /* 0xffffffff00077882 */ /* 0x000fe20000000000 */
[----:B------:R-:W-:Y:S01]  /*86d0*/  BSSY B0, `(.L_x_176) ;  /* 0x00000d5000007945 */ /* 0x000fe20003800000 */
[----:B------:R-:W-:Y:S01]  /*86e0*/  USHF.L.U32 UR7, UR7, UR5, URZ ;  /* 0x0000000507077299 */ /* 0x000fe2000800063f */
[----:B------:R-:W1:Y:S01]  /*86f0*/  S2UR UR8, SR_CgaCtaId ;  /* 0x00000000000879c3 */ /* 0x000e620000008800 */
[----:B------:R-:W-:Y:S01]  /*8700*/  USHF.L.U32 UR5, UR14, UR5, URZ ;  /* 0x000000050e057299 */ /* 0x000fe2000800063f */
[----:B------:R-:W-:Y:S01]  /*8710*/  IMAD.MOV.U32 R14, RZ, RZ, 0x1 ;  /* 0x00000001ff0e7424 */ /* 0x000fe200078e00ff */
[----:B------:R-:W-:Y:S01]  /*8720*/  LOP3.LUT R15, R4, 0x2, RZ, 0xfc, !PT ;  /* 0x00000002040f7812 */ /* 0x000fe200078efcff */
[----:B------:R-:W-:Y:S01]  /*8730*/  IMAD.MOV.U32 R11, RZ, RZ, 0x1 ;  /* 0x00000001ff0b7424 */ /* 0x000fe200078e00ff */
[----:B------:R-:W-:Y:S01]  /*8740*/  ULDC UR4, c[0x0][0x600] ;  /* 0x0001800000047ab9 */ /* 0x000fe20000000800 */
[----:B------:R-:W-:Y:S01]  /*8750*/  UMOV UR15, 0x5 ;  /* 0x00000005000f7882 */ /* 0x000fe20000000000 */
[----:B------:R-:W-:-:S02]  /*8760*/  UIADD3 UR4, UR4, -0x1, URZ ;  /* 0xffffffff04047890 */ /* 0x000fc4000fffe03f */
[----:B------:R-:W-:Y:S01]  /*8770*/  ULOP3.LUT UR7, URZ, UR7, URZ, 0x33, !UPT ;  /* 0x000000073f077292 */ /* 0x000fe2000f8e333f */
[----:B------:R-:W-:Y:S01]  /*8780*/  ULDC.64 UR30, c[0x0][0x198] ;  /* 0x00006600001e7ab9 */ /* 0x000fe20000000a00 */
[----:B0-----:R-:W-:-:S05]  /*8790*/  VIADD R5, R5, 0x1f ;  /* 0x0000001f05057836 */ /* 0x001fca0000000000 */
[----:B------:R-:W-:Y:S01]  /*87a0*/  SHF.R.S32.HI R8, RZ, 0x1f, R5 ;  /* 0x0000001fff087819 */ /* 0x000fe20000011405 */
[----:B-1----:R-:W-:-:S03]  /*87b0*/  ULOP3.LUT UR10, UR8, 0x1, URZ, 0xc0, !UPT ;  /* 0x00000001080a7892 */ /* 0x002fc6000f8ec03f */
[----:B------:R-:W-:Y:S01]  /*87c0*/  LEA.HI R8, R8, R5, RZ, 0x5 ;  /* 0x0000000508087211 */ /* 0x000fe200078f28ff */
[----:B------:R-:W-:Y:S01]  /*87d0*/  USHF.R.U32.HI UR28, URZ, 0x1, UR8 ;  /* 0x000000013f1c7899 */ /* 0x000fe20008011608 */
[----:B------:R-:W-:Y:S01]  /*87e0*/  IMAD.MOV.U32 R5, RZ, RZ, RZ ;  /* 0x000000ffff057224 */ /* 0x000fe200078e00ff */
[----:B------:R-:W-:Y:S01]  /*87f0*/  USHF.L.U32 UR6, UR8, 0x6, URZ ;  /* 0x0000000608067899 */ /* 0x000fe2000800063f */
[----:B------:R-:W-:Y:S01]  /*8800*/  SHF.R.S32.HI R12, RZ, 0x5, R8 ;  /* 0x00000005ff0c7819 */ /* 0x000fe20000011408 */
[----:B------:R-:W-:Y:S02]  /*8810*/  USHF.L.U32 UR27, UR8, 0xb, URZ ;  /* 0x0000000b081b7899 */ /* 0x000fe4000800063f */
[----:B------:R-:W-:Y:S02]  /*8820*/  ULOP3.LUT UR8, UR8, 0xfffffffe, URZ, 0xc0, !UPT ;  /* 0xfffffffe08087892 */ /* 0x000fe4000f8ec03f */
[----:B------:R-:W-:Y:S01]  /*8830*/  UISETP.GT.U32.AND UP0, UPT, UR10, 0xffff, UPT ;  /* 0x0000ffff0a00788c */ /* 0x000fe2000bf04070 */
[----:B------:R-:W-:Y:S01]  /*8840*/  VIADD R10, R12, 0x1 ;  /* 0x000000010c0a7836 */ /* 0x000fe20000000000 */
[----:B------:R-:W-:-:S02]  /*8850*/  USHF.L.U32 UR13, UR14, UR8, URZ ;  /* 0x000000080e0d7299 */ /* 0x000fc4000800063f */
[----:B------:R-:W-:Y:S02]  /*8860*/  ULOP3.LUT UR11, UR8, 0x1, URZ, 0xfc, !UPT ;  /* 0x00000001080b7892 */ /* 0x000fe4000f8efc3f */
[----:B------:R-:W-:Y:S02]  /*8870*/  UIMAD.WIDE.U32 UR8, UR9, UR12, URZ ;  /* 0x0000000c090872a5 */ /* 0x000fe4000f8e003f */
[----:B------:R-:W-:Y:S01]  /*8880*/  USEL UR10, UR10, 0xffff, !UP0 ;  /* 0x0000ffff0a0a7887 */ /* 0x000fe2000c000000 */
[----:B------:R-:W-:Y:S01]  /*8890*/  ULDC UR12, c[0x0][0x14] ;  /* 0x00000500000c7ab9 */ /* 0x000fe20000000800 */
[----:B------:R-:W-:Y:S02]  /*88a0*/  USHF.L.U32 UR11, UR14, UR11, URZ ;  /* 0x0000000b0e0b7299 */ /* 0x000fe4000800063f */
[----:B------:R-:W-:Y:S02]  /*88b0*/  UIMAD.WIDE.U32 UR24, UR8, UR12, URZ ;  /* 0x0000000c081872a5 */ /* 0x000fe4000f8e003f */
[----:B------:R-:W-:-:S02]  /*88c0*/  UIMAD UR14, UR9, UR12, URZ ;  /* 0x0000000c090e72a4 */ /* 0x000fc4000f8e023f */
[----:B------:R-:W-:Y:S02]  /*88d0*/  ULOP3.LUT UR10, UR10, 0xffff, URZ, 0xc0, !UPT ;  /* 0x0000ffff0a0a7892 */ /* 0x000fe4000f8ec03f */
[----:B------:R-:W-:Y:S02]  /*88e0*/  ULOP3.LUT UR6, UR6, 0x40, URZ, 0xc0, !UPT ;  /* 0x0000004006067892 */ /* 0x000fe4000f8ec03f */
[----:B------:R-:W-:Y:S02]  /*88f0*/  ULOP3.LUT UR13, UR13, UR11, URZ, 0xfc, !UPT ;  /* 0x0000000b0d0d7292 */ /* 0x000fe4000f8efc3f */
[----:B------:R-:W-:Y:S02]  /*8900*/  UIADD3 UR14, UR25, UR14, URZ ;  /* 0x0000000e190e7290 */ /* 0x000fe4000fffe03f */
[----:B------:R-:W-:-:S12]  /*8910*/  USHF.L.U32 UR15, UR15, UR10, URZ ;  /* 0x0000000a0f0f7299 */ /* 0x000fd8000800063f */
.L_x_187:
[----:B------:R-:W-:-:S03]  /*8920*/  UMOV UR8, 0xffffffff ;  /* 0xffffffff00087882 */ /* 0x000fc60000000000 */
[----:B------:R-:W-:Y:S05]  /*8930*/  BRA.DIV UR8, `(.L_x_177) ;  /* 0x0000001e080c7947 */ /* 0x000fea000b800000 */
[----:B------:R-:W-:-:S13]  /*8940*/  ELECT P0, URZ, PT ;  /* 0x00000000003f782f */ /* 0x000fda0003800000 */
.L_x_222:
[----:B------:R-:W0:Y:S01]  /*8950*/  LDC R7, c[0x0][0x28c] ;  /* 0x0000a300ff077b82 */ /* 0x000e220000000800 */
[----:B------:R-:W-:Y:S01]  /*8960*/  BSSY B1, `(.L_x_178) ;  /* 0x000003b000017945 */ /* 0x000fe20003800000 */
[----:B0-----:R-:W-:-:S13]  /*8970*/  ISETP.LT.OR P0, PT, R7, 0x1, !P0 ;  /* 0x000000010700780c */ /* 0x001fda0004701670 */
[----:B------:R-:W-:Y:S05]  /*8980*/  @P0 BRA `(.L_x_179) ;  /* 0x0000000000e00947 */ /* 0x000fea0003800000 */
[----:B------:R-:W-:Y:S01]  /*8990*/  LEA R9, R6, UR28, 0x1 ;  /* 0x0000001c06097c11 */ /* 0x000fe2000f8e08ff */
[----:B------:R-:W-:Y:S01]  /*89a0*/  IMAD.MOV.U32 R20, RZ, RZ, RZ ;  /* 0x000000ffff147224 */ /* 0x000fe200078e00ff */
[----:B------:R-:W-:Y:S01]  /*89b0*/  LEA R17, R17, UR6, 0x7 ;  /* 0x0000000611117c11 */ /* 0x000fe2000f8e38ff */
[----:B------:R-:W-:Y:S02]  /*89c0*/  IMAD.MOV.U32 R6, RZ, RZ, R10 ;  /* 0x000000ffff067224 */ /* 0x000fe400078e000a */
[----:B------:R-:W-:Y:S02]  /*89d0*/  IMAD.MOV.U32 R7, RZ, RZ, R11 ;  /* 0x000000ffff077224 */ /* 0x000fe400078e000b */
[----:B------:R-:W-:Y:S02]  /*89e0*/  IMAD.MOV.U32 R8, RZ, RZ, R5 ;  /* 0x000000ffff087224 */ /* 0x000fe400078e0005 */
[----:B------:R-:W-:-:S07]  /*89f0*/  IMAD.SHL.U32 R19, R9, 0x40, RZ ;  /* 0x0000004009137824 */ /* 0x000fce00078e00ff */
.L_x_182:
[----:B------:R-:W0:Y:S01]  /*8a00*/  S2R R18, SR_CgaCtaId ;  /* 0x0000000000127919 */ /* 0x000e220000008800 */
[----:B------:R-:W-:Y:S02]  /*8a10*/  MOV R9, 0x400 ;  /* 0x0000040000097802 */ /* 0x000fe40000000f00 */
[----:B------:R-:W-:-:S13]  /*8a20*/  LOP3.LUT P1, RZ, R0, 0x7f, RZ, 0xc0, !PT ;  /* 0x0000007f00ff7812 */ /* 0x000fda000782c0ff */
[----:B------:R-:W1:Y:S01]  /*8a30*/  @!P1 LDC R13, c[0x0][0x500] ;  /* 0x00014000ff0d9b82 */ /* 0x000e620000000800 */
[----:B0-----:R-:W-:Y:S02]  /*8a40*/  LEA R21, R18, R9, 0x18 ;  /* 0x0000000912157211 */ /* 0x001fe400078ec0ff */
[----:B------:R-:W-:-:S03]  /*8a50*/  SHF.L.U32 R9, R7, 0x1f, RZ ;  /* 0x0000001f07097819 */ /* 0x000fc600000006ff */
[----:B------:R-:W-:-:S04]  /*8a60*/  IMAD R18, R8, 0x8, R21 ;  /* 0x0000000808127824 */ /* 0x000fc800078e0215 */
[----:B------:R-:W0:Y:S02]  /*8a70*/  SYNCS.PHASECHK.TRANS64.TRYWAIT P0, [R18+URZ+0xe0], R9 ;  /* 0x0000e009120075a7 */ /* 0x000e24000800017f */
[----:B01----:R-:W-:Y:S05]  /*8a80*/  @!P0 BRA `(.L_x_180) ;  /* 0x0000001800d88947 */ /* 0x003fea0003800000 */
.L_x_223:
[----:B0-----:R-:W-:Y:S01]  /*8a90*/  PRMT R9, R15, 0x9910, RZ ;  /* 0x000099100f097816 */ /* 0x001fe200000000ff */
[----:B------:R0:W-:Y:S03]  /*8aa0*/  @!P1 SYNCS.ARRIVE.TRANS64 RZ, [R18+URZ], R13 ;  /* 0x0000000d12ff99a7 */ /* 0x0001e6000800003f */
[----:B------:R-:W-:-:S13]  /*8ab0*/  ISETP.NE.AND P0, PT, R9, 0x2, PT ;  /* 0x000000020900780c */ /* 0x000fda0003f05270 */
[----:B0-----:R-:W-:Y:S05]  /*8ac0*/  @P0 BRA `(.L_x_181) ;  /* 0x0000000000040947 */ /* 0x001fea0003800000 */
[----:B------:R-:W-:Y:S01]  /*8ad0*/  BPT.TRAP 0x1 ;  /* 0x000000040000795c */ /* 0x000fe20000300000 */
.L_x_181:
[----:B------:R-:W-:Y:S01]  /*8ae0*/  R2UR UR8, R8 ;  /* 0x00000000080872ca */ /* 0x000fe200000e0000 */
[----:B------:R-:W-:Y:S01]  /*8af0*/  VIADD R6, R6, 0xffffffff ;  /* 0xffffffff06067836 */ /* 0x000fe20000000000 */
[----:B------:R-:W-:Y:S01]  /*8b00*/  R2UR UR22, R21 ;  /* 0x00000000151672ca */ /* 0x000fe200000e0000 */
[----:B------:R-:W-:Y:S01]  /*8b10*/  UIADD3 UR16, UP0, UR30, 0xf0, URZ ;  /* 0x000000f01e107890 */ /* 0x000fe2000ff1e03f */
[----:B------:R-:W-:Y:S01]  /*8b20*/  R2UR UR23, R19 ;  /* 0x00000000131772ca */ /* 0x000fe200000e0000 */
[----:B------:R-:W-:Y:S01]  /*8b30*/  UIADD3 UR32, UP1, UR30, 0x1f0, URZ ;  /* 0x000001f01e207890 */ /* 0x000fe2000ff3e03f */
[----:B------:R-:W-:Y:S01]  /*8b40*/  R2UR UR9, R18 ;  /* 0x00000000120972ca */ /* 0x000fe200000e0000 */
[----:B------:R-:W-:Y:S01]  /*8b50*/  UIADD3.X UR17, URZ, UR31, URZ, UP0, !UPT ;  /* 0x0000001f3f117290 */ /* 0x000fe200087fe43f */
[----:B------:R-:W-:Y:S01]  /*8b60*/  R2UR UR10, R20 ;  /* 0x00000000140a72ca */ /* 0x000fe200000e0000 */
[----:B------:R-:W-:Y:S01]  /*8b70*/  UPRMT UR20, URZ, 0x5410, UR15 ;  /* 0x000054103f147896 */ /* 0x000fe2000800000f */
[----:B------:R-:W-:Y:S01]  /*8b80*/  R2UR UR12, R16 ;  /* 0x00000000100c72ca */ /* 0x000fe200000e0000 */
[----:B------:R-:W-:Y:S01]  /*8b90*/  VIADD R8, R8, 0x1 ;  /* 0x0000000108087836 */ /* 0x000fe20000000000 */
[----:B------:R-:W-:Y:S01]  /*8ba0*/  R2UR UR26, R17 ;  /* 0x00000000111a72ca */ /* 0x000fe200000e0000 */
[----:B------:R-:W-:Y:S01]  /*8bb0*/  USHF.L.U32 UR8, UR8, 0xc, URZ ;  /* 0x0000000c08087899 */ /* 0x000fe2000800063f */
[----:B------:R-:W-:Y:S01]  /*8bc0*/  ISETP.GT.AND P1, PT, R6, 0x1, PT ;  /* 0x000000010600780c */ /* 0x000fe20003f24270 */
[----:B------:R-:W-:Y:S01]  /*8bd0*/  UPRMT UR29, URZ, 0x5410, UR13 ;  /* 0x000054103f1d7896 */ /* 0x000fe2000800000d */
[----:B------:R-:W-:Y:S01]  /*8be0*/  ISETP.NE.AND P0, PT, R8, 0x1c, PT ;  /* 0x0000001c0800780c */ /* 0x000fe20003f05270 */
[----:B------:R-:W-:Y:S01]  /*8bf0*/  ULEA UR11, UR28, UR8, 0xb ;  /* 0x000000081c0b7291 */ /* 0x000fe2000f8e583f */
[----:B------:R-:W-:Y:S01]  /*8c00*/  VIADD R20, R20, 0x20 ;  /* 0x0000002014147836 */ /* 0x000fe20000000000 */
[----:B------:R-:W-:Y:S01]  /*8c10*/  ULOP3.LUT UR8, UR8, 0x800, UR27, 0xf8, !UPT ;  /* 0x0000080008087892 */ /* 0x000fe2000f8ef81b */
[----:B------:R-:W-:Y:S01]  /*8c20*/  SEL R18, RZ, 0x1, P0 ;  /* 0x00000001ff127807 */ /* 0x000fe20000000000 */
[----:B------:R-:W-:Y:S01]  /*8c30*/  UIADD3 UR21, UR22, 0x280, UR11 ;  /* 0x0000028016157890 */ /* 0x000fe2000fffe00b */
[----:B------:R-:W-:Y:S01]  /*8c40*/  SEL R8, R8, RZ, P0 ;  /* 0x000000ff08087207 */ /* 0x000fe20000000000 */
[----:B------:R-:W-:Y:S01]  /*8c50*/  UIADD3 UR22, UR22, 0x1c280, UR8 ;  /* 0x0001c28016167890 */ /* 0x000fe2000fffe008 */
[----:B------:R-:W-:Y:S01]  /*8c60*/  LOP3.LUT R7, R7, R18, RZ, 0x3c, !PT ;  /* 0x0000001207077212 */ /* 0x000fe200078e3cff */
[----:B------:R-:W-:Y:S01]  /*8c70*/  UIADD3.X UR33, URZ, UR31, URZ, UP1, !UPT ;  /* 0x0000001f3f217290 */ /* 0x000fe20008ffe43f */
[----:B------:R-:W-:Y:S01]  /*8c80*/  UMOV UR18, 0x0 ;  /* 0x0000000000127882 */ /* 0x000fe20000000000 */
[----:B------:R-:W-:Y:S01]  /*8c90*/  UMOV UR19, 0x10000000 ;  /* 0x1000000000137882 */ /* 0x000fe20000000000 */
[----:B------:R-:W-:Y:S01]  /*8ca0*/  UMOV UR11, UR23 ;  /* 0x00000017000b7c82 */ /* 0x000fe20008000000 */
[----:B------:R-:W-:-:S02]  /*8cb0*/  UMOV UR8, UR21 ;  /* 0x0000001500087c82 */ /* 0x000fc40008000000 */
[----:B------:R0:W-:Y:S02]  /*8cc0*/  UTMALDG.3D.MULTICAST [UR8], [UR16], UR20, desc[UR18] ;  /* 0x00001208100073b4 */ /* 0x0001e40008011814 */
[----:B0-----:R-:W-:Y:S01]  /*8cd0*/  UMOV UR8, UR22 ;  /* 0x0000001600087c82 */ /* 0x001fe20008000000 */
[----:B------:R-:W-:Y:S02]  /*8ce0*/  UMOV UR11, UR26 ;  /* 0x0000001a000b7c82 */ /* 0x000fe40008000000 */
[----:B------:R0:W-:Y:S02]  /*8cf0*/  UTMALDG.3D.MULTICAST [UR8], [UR32], UR29, desc[UR18] ;  /* 0x00001208200073b4 */ /* 0x0001e4000801181d */
[----:B0-----:R-:W-:Y:S05]  /*8d00*/  @P1 BRA `(.L_x_182) ;  /* 0xfffffffc003c1947 */ /* 0x001fea000383ffff */
.L_x_179:
[----:B------:R-:W-:Y:S05]  /*8d10*/  BSYNC B1 ;  /* 0x0000000000017941 */ /* 0x000fea0003800000 */
.L_x_178:
[----:B------:R-:W-:Y:S01]  /*8d20*/  LOP3.LUT P3, RZ, R14, 0xff, RZ, 0xc0, !PT ;  /* 0x000000ff0eff7812 */ /* 0x000fe2000786c0ff */
[C---:B------:R-:W-:Y:S01]  /*8d30*/  IMAD.IADD R5, R12.reuse, 0x1, R5 ;  /* 0x000000010c057824 */ /* 0x040fe200078e0205 */
[----:B------:R-:W-:Y:S01]  /*8d40*/  ULDC.64 UR8, c[0x0][0x650] ;  /* 0x0001940000087ab9 */ /* 0x000fe20000000a00 */
[C---:B------:R-:W-:Y:S01]  /*8d50*/  ISETP.GE.U32.AND P1, PT, R12.reuse, 0x1c, PT ;  /* 0x0000001c0c00780c */ /* 0x040fe20003f26070 */
[----:B------:R-:W-:Y:S01]  /*8d60*/  BSSY B1, `(.L_x_183) ;  /* 0x0000069000017945 */ /* 0x000fe20003800000 */
[----:B------:R-:W-:Y:S01]  /*8d70*/  IMAD.MOV.U32 R17, RZ, RZ, -0x1 ;  /* 0xffffffffff117424 */ /* 0x000fe200078e00ff */
[----:B------:R-:W-:Y:S01]  /*8d80*/  ISETP.GT.U32.AND P0, PT, R5, 0x1b, PT ;  /* 0x0000001b0500780c */ /* 0x000fe20003f04070 */
[----:B------:R-:W-:Y:S01]  /*8d90*/  IMAD.MOV.U32 R16, RZ, RZ, -0x1 ;  /* 0xffffffffff107424 */ /* 0x000fe200078e00ff */
[----:B------:R-:W-:Y:S02]  /*8da0*/  PRMT R14, RZ, 0x7610, R14 ;  /* 0x00007610ff0e7816 */ /* 0x000fe4000000000e */
[----:B------:R-:W-:-:S03]  /*8db0*/  ISETP.LT.U32.AND P0, PT, R12, 0x1c, P0 ;  /* 0x0000001c0c00780c */ /* 0x000fc60000701070 */
[----:B------:R-:W0:Y:S01]  /*8dc0*/  @P3 S2R R7, SR_CgaCtaId ;  /* 0x0000000000073919 */ /* 0x000e220000008800 */
[----:B------:R-:W-:Y:S02]  /*8dd0*/  @P3 MOV R6, 0x400 ;  /* 0x0000040000063802 */ /* 0x000fe40000000f00 */
[----:B------:R-:W-:-:S04]  /*8de0*/  SEL R8, RZ, 0x1, !P0 ;  /* 0x00000001ff087807 */ /* 0x000fc80004000000 */
[----:B------:R-:W-:Y:S02]  /*8df0*/  LOP3.LUT R11, R11, R8, RZ, 0x3c, !PT ;  /* 0x000000080b0b7212 */ /* 0x000fe400078e3cff */
[----:B0-----:R-:W-:-:S04]  /*8e00*/  @P3 LEA R6, R7, R6, 0x18 ;  /* 0x0000000607063211 */ /* 0x001fc800078ec0ff */
[----:B------:R0:W-:Y:S01]  /*8e10*/  @P3 SYNCS.ARRIVE.TRANS64.A1T0 RZ, [R6+URZ+0x1d8], RZ ;  /* 0x0001d8ff06ff39a7 */ /* 0x0001e2000810003f */
[----:B------:R-:W-:-:S04]  /*8e20*/  IADD3 R2, P3, R2, UR24, RZ ;  /* 0x0000001802027c10 */ /* 0x000fc8000ff7e0ff */
[----:B------:R-:W-:Y:S02]  /*8e30*/  IADD3.X R3, R3, UR14, RZ, P3, !PT ;  /* 0x0000000e03037c10 */ /* 0x000fe40009ffe4ff */
[----:B------:R-:W-:Y:S02]  /*8e40*/  ISETP.GE.U32.AND P0, PT, R2, UR8, PT ;  /* 0x0000000802007c0c */ /* 0x000fe4000bf06070 */
[----:B0-----:R-:W-:Y:S02]  /*8e50*/  SHF.R.U32.HI R6, RZ, 0x2, R5 ;  /* 0x00000002ff067819 */ /* 0x001fe40000011605 */
[----:B------:R-:W-:-:S03]  /*8e60*/  ISETP.GE.U32.AND.EX P0, PT, R3, UR9, PT, P0 ;  /* 0x0000000903007c0c */ /* 0x000fc6000bf06100 */
[----:B------:R-:W-:-:S04]  /*8e70*/  IMAD.WIDE.U32 R6, R6, 0x24924925, RZ ;  /* 0x2492492506067825 */ /* 0x000fc800078e00ff */
[----:B------:R-:W-:Y:S01]  /*8e80*/  IMAD R5, R7, -0x1c, R5 ;  /* 0xffffffe407057824 */ /* 0x000fe200078e0205 */
[--C-:B------:R-:W-:Y:S01]  /*8e90*/  @P1 LOP3.LUT R11, R11, 0x1, R7.reuse, 0x78, !PT ;  /* 0x000000010b0b1812 */ /* 0x100fe200078e7807 */
[----:B------:R-:W-:Y:S01]  /*8ea0*/  IMAD.MOV.U32 R6, RZ, RZ, -0x1 ;  /* 0xffffffffff067424 */ /* 0x000fe200078e00ff */
[----:B------:R-:W-:-:S03]  /*8eb0*/  PRMT R7, RZ, 0x7610, R7 ;  /* 0x00007610ff077816 */ /* 0x000fc60000000007 */
[----:B------:R-:W-:Y:S05]  /*8ec0*/  @P0 BRA `(.L_x_184) ;  /* 0x0000000400480947 */ /* 0x000fea0003800000 */
[----:B------:R-:W0:Y:S01]  /*8ed0*/  S2R R17, SR_CTAID.X ;  /* 0x0000000000117919 */ /* 0x000e220000002500 */
[----:B------:R-:W-:Y:S01]  /*8ee0*/  ULDC.64 UR8, c[0x0][0x628] ;  /* 0x00018a0000087ab9 */ /* 0x000fe20000000a00 */
[----:B------:R-:W1:Y:S01]  /*8ef0*/  LDC R18, c[0x0][0x144] ;  /* 0x00005100ff127b82 */ /* 0x000e620000000800 */
[----:B------:R-:W-:Y:S01]  /*8f00*/  ISETP.NE.U32.AND P0, PT, RZ, UR8, PT ;  /* 0x00000008ff007c0c */ /* 0x000fe2000bf05070 */
[----:B------:R-:W2:Y:S01]  /*8f10*/  S2R R13, SR_CTAID.Y ;  /* 0x00000000000d7919 */ /* 0x000ea20000002600 */
[----:B------:R-:W-:Y:S01]  /*8f20*/  ULDC UR10, c[0x0][0x150] ;  /* 0x00005400000a7ab9 */ /* 0x000fe20000000800 */
[----:B------:R-:W-:Y:S01]  /*8f30*/  ULDC UR11, c[0x0][0x630] ;  /* 0x00018c00000b7ab9 */ /* 0x000fe20000000800 */
[----:B------:R-:W-:Y:S01]  /*8f40*/  ISETP.NE.AND.EX P0, PT, RZ, UR9, PT, P0 ;  /* 0x00000009ff007c0c */ /* 0x000fe2000bf05300 */
[----:B------:R-:W-:Y:S01]  /*8f50*/  IMAD.MOV.U32 R6, RZ, RZ, R2 ;  /* 0x000000ffff067224 */ /* 0x000fe200078e0002 */
[----:B0-----:R-:W-:-:S05]  /*8f60*/  I2FP.F32.U32 R7, R17 ;  /* 0x0000001100077245 */ /* 0x001fca0000201000 */
[----:B------:R-:W-:Y:S01]  /*8f70*/  FMUL R20, R7, UR10 ;  /* 0x0000000a07147c20 */ /* 0x000fe20008400000 */
[----:B------:R-:W-:-:S05]  /*8f80*/  IMAD.MOV.U32 R7, RZ, RZ, R3 ;  /* 0x000000ffff077224 */ /* 0x000fca00078e0003 */
[----:B--2---:R-:W-:Y:S05]  /*8f90*/  @!P0 BRA `(.L_x_185) ;  /* 0x0000000000288947 */ /* 0x004fea0003800000 */
[----:B------:R-:W-:Y:S02]  /*8fa0*/  ULDC UR10, c[0x0][0x634] ;  /* 0x00018d00000a7ab9 */ /* 0x000fe40000000800 */
[----:B------:R-:W-:-:S05]  /*8fb0*/  IADD3 R7, P0, R2, UR10, RZ ;  /* 0x0000000a02077c10 */ /* 0x000fca000ff1e0ff */
[----:B------:R-:W-:-:S04]  /*8fc0*/  IMAD.X R19, RZ, RZ, R3, P0 ;  /* 0x000000ffff137224 */ /* 0x000fc800000e0603 */
[----:B------:R-:W-:-:S04]  /*8fd0*/  IMAD.WIDE.U32 R8, R19, UR8, RZ ;  /* 0x0000000813087c25 */ /* 0x000fc8000f8e00ff */
[----:B------:R-:W-:-:S04]  /*8fe0*/  IMAD.WIDE.U32 R8, P0, R7, UR9, R8 ;  /* 0x0000000907087c25 */ /* 0x000fc8000f800008 */
[----:B------:R-:W-:-:S04]  /*8ff0*/  IMAD.WIDE.U32 R6, R7, UR8, RZ ;  /* 0x0000000807067c25 */ /* 0x000fc8000f8e00ff */
[----:B------:R-:W-:Y:S01]  /*9000*/  IMAD.MOV.U32 R6, RZ, RZ, R9 ;  /* 0x000000ffff067224 */ /* 0x000fe200078e0009 */
[----:B------:R-:W-:Y:S01]  /*9010*/  IADD3 RZ, P1, R7, R8, RZ ;  /* 0x0000000807ff7210 */ /* 0x000fe20007f3e0ff */
[----:B------:R-:W-:-:S04]  /*9020*/  IMAD.X R7, RZ, RZ, RZ, P0 ;  /* 0x000000ffff077224 */ /* 0x000fc800000e06ff */
[----:B------:R-:W-:-:S08]  /*9030*/  IMAD.WIDE.U32.X R6, R19, UR9, R6, P1 ;  /* 0x0000000913067c25 */ /* 0x000fd000088e0406 */
.L_x_185:
[--C-:B------:R-:W-:Y:S01]  /*9040*/  SHF.R.U64 R16, R6, UR11, R7.reuse ;  /* 0x0000000b06107c19 */ /* 0x100fe20008001207 */
[----:B------:R-:W0:Y:S01]  /*9050*/  F2I.U32.TRUNC.NTZ R20, R20 ;  /* 0x0000001400147305 */ /* 0x000e22000020f000 */
[----:B------:R-:W-:Y:S01]  /*9060*/  SHF.R.U32.HI R6, RZ, UR11, R7 ;  /* 0x0000000bff067c19 */ /* 0x000fe20008011607 */
[----:B------:R-:W-:Y:S01]  /*9070*/  ULDC.64 UR8, c[0x0][0x620] ;  /* 0x0001880000087ab9 */ /* 0x000fe20000000a00 */
[----:B------:R-:W-:Y:S01]  /*9080*/  IADD3 R9, P0, RZ, -R16, RZ ;  /* 0x80000010ff097210 */ /* 0x000fe20007f1e0ff */
[----:B------:R-:W-:-:S04]  /*9090*/  ULDC.64 UR10, c[0x0][0x640] ;  /* 0x00019000000a7ab9 */ /* 0x000fc80000000a00 */
[----:B------:R-:W-:Y:S01]  /*90a0*/  IMAD.X R6, RZ, RZ, ~R6, P0 ;  /* 0x000000ffff067224 */ /* 0x000fe200000e0e06 */
[----:B------:R-:W-:-:S03]  /*90b0*/  ISETP.NE.U32.AND P0, PT, RZ, UR10, PT ;  /* 0x0000000aff007c0c */ /* 0x000fc6000bf05070 */
[----:B------:R-:W-:Y:S01]  /*90c0*/  IMAD R8, R6, UR8, RZ ;  /* 0x0000000806087c24 */ /* 0x000fe2000f8e02ff */
[----:B------:R-:W-:Y:S01]  /*90d0*/  ISETP.NE.AND.EX P0, PT, RZ, UR11, PT, P0 ;  /* 0x0000000bff007c0c */ /* 0x000fe2000bf05300 */
[----:B------:R-:W-:Y:S01]  /*90e0*/  IMAD.WIDE.U32 R6, R9, UR8, R2 ;  /* 0x0000000809067c25 */ /* 0x000fe2000f8e0002 */
[----:B------:R-:W-:-:S03]  /*90f0*/  ULDC UR8, c[0x0][0x618] ;  /* 0x0001860000087ab9 */ /* 0x000fc60000000800 */
[----:B------:R-:W-:Y:S01]  /*9100*/  IMAD R9, R9, UR9, R8 ;  /* 0x0000000909097c24 */ /* 0x000fe2000f8e0208 */
[----:B------:R-:W-:Y:S01]  /*9110*/  ULDC UR9, c[0x0][0x154] ;  /* 0x0000550000097ab9 */ /* 0x000fe20000000800 */
[----:B0-----:R-:W-:Y:S02]  /*9120*/  IMAD.MOV R8, RZ, RZ, -R20 ;  /* 0x000000ffff087224 */ /* 0x001fe400078e0a14 */
[----:B------:R-:W-:Y:S01]  /*9130*/  IMAD.IADD R7, R7, 0x1, R9 ;  /* 0x0000000107077824 */ /* 0x000fe200078e0209 */
[----:B------:R-:W0:Y:S01]  /*9140*/  LDC R20, c[0x0][0x148] ;  /* 0x00005200ff147b82 */ /* 0x000e220000000800 */
[----:B-1----:R-:W-:Y:S01]  /*9150*/  IMAD R17, R18, R8, R17 ;  /* 0x0000000812117224 */ /* 0x002fe200078e0211 */
[----:B------:R-:W-:Y:S02]  /*9160*/  I2FP.F32.U32 R8, R13 ;  /* 0x0000000d00087245 */ /* 0x000fe40000201000 */
[--C-:B------:R-:W-:Y:S02]  /*9170*/  SHF.R.U64 R18, R6, UR8, R7.reuse ;  /* 0x0000000806127c19 */ /* 0x100fe40008001207 */
[----:B------:R-:W-:Y:S01]  /*9180*/  SHF.R.U32.HI R7, RZ, UR8, R7 ;  /* 0x00000008ff077c19 */ /* 0x000fe20008011607 */
[----:B------:R-:W-:Y:S01]  /*9190*/  FMUL R8, R8, UR9 ;  /* 0x0000000908087c20 */ /* 0x000fe20008400000 */
[----:B------:R-:W-:-:S02]  /*91a0*/  ULDC UR8, c[0x0][0x608] ;  /* 0x0001820000087ab9 */ /* 0x000fc40000000800 */
[--C-:B------:R-:W-:Y:S01]  /*91b0*/  SHF.R.U64 R22, R18, UR8, R7.reuse ;  /* 0x0000000812167c19 */ /* 0x100fe20008001207 */
[----:B------:R1:W2:Y:S01]  /*91c0*/  F2I.U32.TRUNC.NTZ R23, R8 ;  /* 0x0000000800177305 */ /* 0x0002a2000020f000 */
[----:B------:R-:W-:Y:S01]  /*91d0*/  SHF.R.U32.HI R7, RZ, UR8, R7 ;  /* 0x00000008ff077c19 */ /* 0x000fe20008011607 */
[----:B------:R-:W-:-:S03]  /*91e0*/  ULDC UR8, c[0x0][0x658] ;  /* 0x0001960000087ab9 */ /* 0x000fc60000000800 */
[--C-:B------:R-:W-:Y:S02]  /*91f0*/  SHF.R.U64 R19, R22, UR8, R7.reuse ;  /* 0x0000000816137c19 */ /* 0x100fe40008001207 */
[----:B------:R-:W-:-:S03]  /*9200*/  SHF.R.U32.HI R21, RZ, UR8, R7 ;  /* 0x00000008ff157c19 */ /* 0x000fc60008011607 */
[----:B------:R-:W-:Y:S02]  /*9210*/  IMAD.MOV.U32 R6, RZ, RZ, R19 ;  /* 0x000000ffff067224 */ /* 0x000fe400078e0013 */
[----:B------:R-:W-:Y:S01]  /*9220*/  IMAD.MOV.U32 R7, RZ, RZ, R21 ;  /* 0x000000ffff077224 */ /* 0x000fe200078e0015 */
[----:B-1----:R-:W-:Y:S06]  /*9230*/  @!P0 BRA `(.L_x_186) ;  /* 0x0000000000288947 */ /* 0x002fec0003800000 */
        /* <DEDUP_REMOVED lines=10> */
.L_x_186:
[----:B------:R-:W-:Y:S01]  /*92e0*/  ULDC UR8, c[0x0][0x648] ;  /* 0x0001920000087ab9 */ /* 0x000fe20000000800 */
[----:B--2---:R-:W-:Y:S01]  /*92f0*/  IMAD.MOV R23, RZ, RZ, -R23 ;  /* 0x000000ffff177224 */ /* 0x004fe200078e0a17 */
[----:B------:R-:W-:Y:S01]  /*9300*/  SHF.R.U64 R7, R6, UR8, R7 ;  /* 0x0000000806077c19 */ /* 0x000fe20008001207 */
[----:B------:R-:W-:Y:S01]  /*9310*/  ULDC UR8, c[0x0][0x638] ;  /* 0x00018e0000087ab9 */ /* 0x000fe20000000800 */
[----:B------:R-:W-:Y:S01]  /*9320*/  LOP3.LUT R6, R22, UR7, RZ, 0xc0, !PT ;  /* 0x0000000716067c12 */ /* 0x000fe2000f8ec0ff */
[----:B0-----:R-:W-:Y:S01]  /*9330*/  @P2 IMAD R17, R20, R23, R13 ;  /* 0x0000001714112224 */ /* 0x001fe200078e020d */
[----:B------:R-:W-:Y:S01]  /*9340*/  LOP3.LUT R18, R18, UR4, RZ, 0xc0, !PT ;  /* 0x0000000412127c12 */ /* 0x000fe2000f8ec0ff */
[----:B------:R-:W-:Y:S01]  /*9350*/  IMAD.MOV R8, RZ, RZ, -R7 ;  /* 0x000000ffff087224 */ /* 0x000fe200078e0a07 */
[----:B------:R-:W-:Y:S01]  /*9360*/  ULDC UR9, c[0x0][0x610] ;  /* 0x0001840000097ab9 */ /* 0x000fe20000000800 */
[----:B------:R-:W-:Y:S02]  /*9370*/  IMAD R6, R7, UR5, R6 ;  /* 0x0000000507067c24 */ /* 0x000fe4000f8e0206 */
[----:B------:R-:W-:Y:S01]  /*9380*/  IMAD R19, R8, UR8, R19 ;  /* 0x0000000808137c24 */ /* 0x000fe2000f8e0213 */
[----:B------:R-:W-:Y:S01]  /*9390*/  ULDC UR8, c[0x0][0x600] ;  /* 0x0001800000087ab9 */ /* 0x000fe20000000800 */
[----:B------:R-:W-:-:S02]  /*93a0*/  IMAD R6, R6, UR9, R17 ;  /* 0x0000000906067c24 */ /* 0x000fc4000f8e0211 */
[----:B------:R-:W-:Y:S02]  /*93b0*/  IMAD R19, R19, UR8, R18 ;  /* 0x0000000813137c24 */ /* 0x000fe4000f8e0212 */
[----:B------:R-:W-:-:S03]  /*93c0*/  IMAD.MOV.U32 R7, RZ, RZ, 0x1 ;  /* 0x00000001ff077424 */ /* 0x000fc600078e00ff */
[----:B------:R-:W-:Y:S02]  /*93d0*/  SEL R17, R19, R6, !P2 ;  /* 0x0000000613117207 */ /* 0x000fe40005000000 */
[----:B------:R-:W-:-:S07]  /*93e0*/  SEL R6, R6, R19, !P2 ;  /* 0x0000001306067207 */ /* 0x000fce0005000000 */
.L_x_184:
[----:B------:R-:W-:Y:S05]  /*93f0*/  BSYNC B1 ;  /* 0x0000000000017941 */ /* 0x000fea0003800000 */
.L_x_183:
[----:B------:R-:W-:-:S13]  /*9400*/  LOP3.LUT P0, RZ, R7, 0xff, RZ, 0xc0, !PT ;  /* 0x000000ff07ff7812 */ /* 0x000fda000780c0ff */
[----:B------:R-:W-:Y:S05]  /*9410*/  @P0 BRA `(.L_x_187) ;  /* 0xfffffff400400947 */ /* 0x000fea000383ffff */
[----:B------:R-:W-:Y:S05]  /*9420*/  BSYNC B0 ;  /* 0x0000000000007941 */ /* 0x000fea0003800000 */
.L_x_176:
[----:B------:R-:W-:-:S03]  /*9430*/  UMOV UR8, 0xffffffff ;  /* 0xffffffff00087882 */ /* 0x000fc60000000000 */
[----:B------:R-:W-:Y:S05]  /*9440*/  BRA.DIV UR8, `(.L_x_188) ;  /* 0x00000012087c7947 */ /* 0x000fea000b800000 */
[----:B------:R-:W-:-:S13]  /*9450*/  ELECT P0, URZ, PT ;  /* 0x00000000003f782f */ /* 0x000fda0003800000 */
.L_x_226:
[----:B------:R-:W-:Y:S04]  /*9460*/  BSSY B0, `(.L_x_189) ;  /* 0x0000103000007945 */ /* 0x000fe80003800000 */
[----:B------:R-:W-:Y:S05]  /*9470*/  @!P0 BRA `(.L_x_190) ;  /* 0x0000001000048947 */ /* 0x000fea0003800000 */
[----:B------:R-:W-:-:S04]  /*9480*/  LOP3.LUT R4, R4, 0x2, RZ, 0xfc, !PT ;  /* 0x0000000204047812 */ /* 0x000fc800078efcff */
[----:B------:R-:W-:-:S13]  /*9490*/  ISETP.NE.AND P0, PT, R4, 0x3, PT ;  /* 0x000000030400780c */ /* 0x000fda0003f05270 */
[----:B------:R-:W-:Y:S05]  /*94a0*/  @!P0 BRA `(.L_x_191) ;  /* 0x0000000000048947 */ /* 0x000fea0003800000 */
[----:B------:R-:W-:Y:S01]  /*94b0*/  BPT.TRAP 0x1 ;  /* 0x000000040000795c */ /* 0x000fe20000300000 */
.L_x_191:
[----:B------:R-:W0:Y:S01]  /*94c0*/  S2R R3, SR_CgaCtaId ;  /* 0x0000000000037919 */ /* 0x000e220000008800 */
[----:B------:R-:W-:-:S04]  /*94d0*/  MOV R0, 0x400 ;  /* 0x0000040000007802 */ /* 0x000fc80000000f00 */
[----:B0-----:R-:W-:Y:S02]  /*94e0*/  LEA R0, R3, R0, 0x18 ;  /* 0x0000000003007211 */ /* 0x001fe400078ec0ff */
[----:B------:R-:W-:-:S03]  /*94f0*/  SHF.L.U32 R3, R11, 0x1f, RZ ;  /* 0x0000001f0b037819 */ /* 0x000fc600000006ff */
[----:B------:R-:W-:-:S04]  /*9500*/  VIADD R0, R0, 0xe0 ;  /* 0x000000e000007836 */ /* 0x000fc80000000000 */
[C---:B------:R-:W-:Y:S02]  /*9510*/  IMAD R6, R5.reuse, 0x8, R0 ;  /* 0x0000000805067824 */ /* 0x040fe400078e0200 */
[----:B------:R-:W-:Y:S02]  /*9520*/  VIADD R5, R5, 0x1 ;  /* 0x0000000105057836 */ /* 0x000fe40000000000 */
[----:B------:R-:W0:Y:S03]  /*9530*/  SYNCS.PHASECHK.TRANS64.TRYWAIT P0, [R6+URZ], R3 ;  /* 0x00000003060075a7 */ /* 0x000e26000800017f */
[----:B------:R-:W-:-:S04]  /*9540*/  ISETP.NE.AND P1, PT, R5, 0x1c, PT ;  /* 0x0000001c0500780c */ /* 0x000fc80003f25270 */
[----:B------:R-:W-:Y:S02]  /*9550*/  SEL R2, RZ, 0x1, P1 ;  /* 0x00000001ff027807 */ /* 0x000fe40000800000 */
[----:B------:R-:W-:Y:S02]  /*9560*/  SEL R5, R5, RZ, P1 ;  /* 0x000000ff05057207 */ /* 0x000fe40000800000 */
[----:B------:R-:W-:-:S03]  /*9570*/  LOP3.LUT R8, R11, R2, RZ, 0x3c, !PT ;  /* 0x000000020b087212 */ /* 0x000fc600078e3cff */
[----:B------:R-:W-:Y:S01]  /*9580*/  IMAD R7, R5, 0x8, R0 ;  /* 0x0000000805077824 */ /* 0x000fe200078e0200 */
[----:B------:R-:W-:Y:S01]  /*9590*/  SHF.L.U32 R4, R8, 0x1f, RZ ;  /* 0x0000001f08047819 */ /* 0x000fe200000006ff */
[----:B0-----:R-:W-:Y:S06]  /*95a0*/  @!P0 BRA `(.L_x_192) ;  /* 0x0000001000448947 */ /* 0x001fec0003800000 */
.L_x_227:
[----:B------:R-:W1:Y:S01]  /*95b0*/  SYNCS.PHASECHK.TRANS64.TRYWAIT P0, [R7+URZ], R4 ;  /* 0x00000004070075a7 */ /* 0x000e62000800017f */
[----:B------:R-:W-:-:S05]  /*95c0*/  VIADD R2, R5, 0x1 ;  /* 0x0000000105027836 */ /* 0x000fca0000000000 */
[----:B------:R-:W-:-:S04]  /*95d0*/  ISETP.NE.AND P1, PT, R2, 0x1c, PT ;  /* 0x0000001c0200780c */ /* 0x000fc80003f25270 */
[----:B0-----:R-:W-:Y:S02]  /*95e0*/  SEL R3, RZ, 0x1, P1 ;  /* 0x00000001ff037807 */ /* 0x001fe40000800000 */
[----:B------:R-:W-:Y:S02]  /*95f0*/  SEL R9, R2, RZ, P1 ;  /* 0x000000ff02097207 */ /* 0x000fe40000800000 */
[----:B------:R-:W-:-:S03]  /*9600*/  LOP3.LUT R8, R8, R3, RZ, 0x3c, !PT ;  /* 0x0000000308087212 */ /* 0x000fc600078e3cff */
[----:B------:R-:W-:Y:S01]  /*9610*/  IMAD R6, R9, 0x8, R0 ;  /* 0x0000000809067824 */ /* 0x000fe200078e0200 */
[----:B------:R-:W-:Y:S01]  /*9620*/  SHF.L.U32 R5, R8, 0x1f, RZ ;  /* 0x0000001f08057819 */ /* 0x000fe200000006ff */
[----:B-1----:R-:W-:Y:S06]  /*9630*/  @!P0 BRA `(.L_x_193) ;  /* 0x0000001000348947 */ /* 0x002fec0003800000 */
.L_x_228:
[----:B------:R-:W1:Y:S01]  /*9640*/  SYNCS.PHASECHK.TRANS64.TRYWAIT P0, [R6+URZ], R5 ;  /* 0x00000005060075a7 */ /* 0x000e62000800017f */
[----:B------:R-:W-:-:S05]  /*9650*/  VIADD R2, R9, 0x1 ;  /* 0x0000000109027836 */ /* 0x000fca0000000000 */
[----:B------:R-:W-:-:S04]  /*9660*/  ISETP.NE.AND P1, PT, R2, 0x1c, PT ;  /* 0x0000001c0200780c */ /* 0x000fc80003f25270 */
[----:B------:R-:W-:Y:S02]  /*9670*/  SEL R3, RZ, 0x1, P1 ;  /* 0x00000001ff037807 */ /* 0x000fe40000800000 */
[----:B0-----:R-:W-:Y:S02]  /*9680*/  SEL R7, R2, RZ, P1 ;  /* 0x000000ff02077207 */ /* 0x001fe40000800000 */
[----:B------:R-:W-:-:S03]  /*9690*/  LOP3.LUT R8, R8, R3, RZ, 0x3c, !PT ;  /* 0x0000000308087212 */ /* 0x000fc600078e3cff */
[----:B------:R-:W-:Y:S01]  /*96a0*/  IMAD R9, R7, 0x8, R0 ;  /* 0x0000000807097824 */ /* 0x000fe200078e0200 */
[----:B------:R-:W-:Y:S01]  /*96b0*/  SHF.L.U32 R4, R8, 0x1f, RZ ;  /* 0x0000001f08047819 */ /* 0x000fe200000006ff */
[----:B-1----:R-:W-:Y:S06]  /*96c0*/  @!P0 BRA `(.L_x_194) ;  /* 0x0000001000248947 */ /* 0x002fec0003800000 */
.L_x_229:
[----:B------:R-:W1:Y:S01]  /*96d0*/  SYNCS.PHASECHK.TRANS64.TRYWAIT P0, [R9+URZ], R4 ;  /* 0x00000004090075a7 */ /* 0x000e62000800017f */
[----:B------:R-:W-:-:S05]  /*96e0*/  VIADD R2, R7, 0x1 ;  /* 0x0000000107027836 */ /* 0x000fca0000000000 */
[----:B------:R-:W-:-:S04]  /*96f0*/  ISETP.NE.AND P1, PT, R2, 0x1c, PT ;  /* 0x0000001c0200780c */ /* 0x000fc80003f25270 */
[----:B------:R-:W-:Y:S02]  /*9700*/  SEL R3, RZ, 0x1, P1 ;  /* 0x00000001ff037807 */ /* 0x000fe40000800000 */
[----:B------:R-:W-:Y:S02]  /*9710*/  SEL R7, R2, RZ, P1 ;  /* 0x000000ff02077207 */ /* 0x000fe40000800000 */
[----:B------:R-:W-:-:S03]  /*9720*/  LOP3.LUT R8, R8, R3, RZ, 0x3c, !PT ;  /* 0x0000000308087212 */ /* 0x000fc600078e3cff */
[----:B0-----:R-:W-:Y:S01]  /*9730*/  IMAD R6, R7, 0x8, R0 ;  /* 0x0000000807067824 */ /* 0x001fe200078e0200 */
[----:B------:R-:W-:Y:S01]  /*9740*/  SHF.L.U32 R5, R8, 0x1f, RZ ;  /* 0x0000001f08057819 */ /* 0x000fe200000006ff */
[----:B-1----:R-:W-:Y:S06]  /*9750*/  @!P0 BRA `(.L_x_195) ;  /* 0x0000001000148947 */ /* 0x002fec0003800000 */
.L_x_230:
        /* <DEDUP_REMOVED lines=9> */
.L_x_231:
        /* <DEDUP_REMOVED lines=9> */
.L_x_232:
        /* <DEDUP_REMOVED lines=9> */
.L_x_233:
        /* <DEDUP_REMOVED lines=9> */
.L_x_234:
        /* <DEDUP_REMOVED lines=9> */
.L_x_235:
        /* <DEDUP_REMOVED lines=9> */
.L_x_236:
        /* <DEDUP_REMOVED lines=9> */
.L_x_237:
        /* <DEDUP_REMOVED lines=9> */
.L_x_238:
        /* <DEDUP_REMOVED lines=9> */
.L_x_239:
        /* <DEDUP_REMOVED lines=9> */
.L_x_240:
        /* <DEDUP_REMOVED lines=9> */
.L_x_241:
        /* <DEDUP_REMOVED lines=9> */
.L_x_242:
        /* <DEDUP_REMOVED lines=9> */
.L_x_243:
        /* <DEDUP_REMOVED lines=9> */
.L_x_244:
        /* <DEDUP_REMOVED lines=9> */
.L_x_245:
        /* <DEDUP_REMOVED lines=9> */
.L_x_246:
        /* <DEDUP_REMOVED lines=9> */
.L_x_247:
        /* <DEDUP_REMOVED lines=9> */
.L_x_248:
        /* <DEDUP_REMOVED lines=9> */
.L_x_249:
        /* <DEDUP_REMOVED lines=9> */
.L_x_250:
        /* <DEDUP_REMOVED lines=9> */
.L_x_251:
        /* <DEDUP_REMOVED lines=9> */
.L_x_252:
[----:B------:R-:W1:Y:S01]  /*a3c0*/  SYNCS.PHASECHK.TRANS64.TRYWAIT P0, [R6+URZ], R5 ;  /* 0x00000005060075a7 */ /* 0x000e62000800017f */
[----:B------:R-:W-:-:S05]  /*a3d0*/  VIADD R2, R7, 0x1 ;  /* 0x0000000107027836 */ /* 0x000fca0000000000 */
[----:B------:R-:W-:-:S04]  /*a3e0*/  ISETP.NE.AND P1, PT, R2, 0x1c, PT ;  /* 0x0000001c0200780c */ /* 0x000fc80003f25270 */
[----:B0-----:R-:W-:Y:S02]  /*a3f0*/  SEL R4, RZ, 0x1, P1 ;  /* 0x00000001ff047807 */ /* 0x001fe40000800000 */
[----:B------:R-:W-:Y:S02]  /*a400*/  SEL R3, R2, RZ, P1 ;  /* 0x000000ff02037207 */ /* 0x000fe40000800000 */
[----:B------:R-:W-:Y:S01]  /*a410*/  LOP3.LUT R4, R11, R4, RZ, 0x3c, !PT ;  /* 0x000000040b047212 */ /* 0x000fe200078e3cff */
[----:B-1----:R-:W-:Y:S06]  /*a420*/  @!P0 BRA `(.L_x_218) ;  /* 0x0000000800ac8947 */ /* 0x002fec0003800000 */
.L_x_253:
[----:B------:R-:W-:Y:S01]  /*a430*/  IMAD R3, R3, 0x8, R0 ;  /* 0x0000000803037824 */ /* 0x000fe200078e0200 */
[----:B------:R-:W-:-:S07]  /*a440*/  SHF.L.U32 R0, R4, 0x1f, RZ ;  /* 0x0000001f04007819 */ /* 0x000fce00000006ff */
.L_x_219:
[----:B-1----:R1:W2:Y:S02]  /*a450*/  SYNCS.PHASECHK.TRANS64.TRYWAIT P0, [R3+URZ], R0 ;  /* 0x00000000030075a7 */ /* 0x0022a4000800017f */
[----:B--2---:R-:W-:Y:S05]  /*a460*/  @!P0 NANOSLEEP.SYNCS 0x989680 ;  /* 0x009896800000895d */ /* 0x004fea0003900000 */
[----:B------:R-:W2:Y:S02]  /*a470*/  @!P0 SYNCS.PHASECHK.TRANS64 P0, [R3+URZ], R0 ;  /* 0x00000000030085a7 */ /* 0x000ea4000800007f */
[----:B--2---:R-:W-:Y:S05]  /*a480*/  @!P0 BRA `(.L_x_219) ;  /* 0xfffffffc00f08947 */ /* 0x004fea000383ffff */
.L_x_190:
[----:B------:R-:W-:Y:S05]  /*a490*/  BSYNC B0 ;  /* 0x0000000000007941 */ /* 0x000fea0003800000 */
.L_x_189:
[----:B------:R-:W-:Y:S05]  /*a4a0*/  EXIT ;  /* 0x000000000000794d */ /* 0x000fea0003800000 */
.L_x_22:
[----:B-1----:R-:W-:-:S04]  /*a4b0*/  IMAD.U32 R13, RZ, RZ, UR6 ;  /* 0x00000006ff0d7e24 */ /* 0x002fc8000f8e00ff */
[----:B------:R1:W4:Y:S03]  /*a4c0*/  SYNCS.PHASECHK.TRANS64.TRYWAIT P0, [R13+URZ], R12 ;  /* 0x0000000c0d0075a7 */ /* 0x000326000800017f */
[----:B----4-:R-:W-:Y:S05]  /*a4d0*/  @!P0 NANOSLEEP.SYNCS 0x989680 ;  /* 0x009896800000895d */ /* 0x010fea0003900000 */
[----:B------:R-:W4:Y:S02]  /*a4e0*/  @!P0 SYNCS.PHASECHK.TRANS64 P0, [R13+URZ], R12 ;  /* 0x0000000c0d0085a7 */ /* 0x000f24000800007f */
[----:B----4-:R-:W-:Y:S05]  /*a4f0*/  @!P0 BRA `(.L_x_22) ;  /* 0xfffffffc00ec8947 */ /* 0x010fea000383ffff */
[----:B------:R-:W-:Y:S05]  /*a500*/  BRA `(.L_x_21) ;  /* 0xffffff7400887947 */ /* 0x000fea000383ffff */
.L_x_28:
[----:B-1----:R-:W-:-:S04]  /*a510*/  IMAD.U32 R145, RZ, RZ, UR12 ;  /* 0x0000000cff917e24 */ /* 0x002fc8000f8e00ff */
[----:B------:R1:W4:Y:S03]  /*a520*/  SYNCS.PHASECHK.TRANS64.TRYWAIT P0, [R145+URZ], R140 ;  /* 0x0000008c910075a7 */ /* 0x000326000800017f */
[----:B----4-:R-:W-:Y:S05]  /*a530*/  @!P0 NANOSLEEP.SYNCS 0x989680 ;  /* 0x009896800000895d */ /* 0x010fea0003900000 */
[----:B------:R-:W4:Y:S02]  /*a540*/  @!P0 SYNCS.PHASECHK.TRANS64 P0, [R145+URZ], R140 ;  /* 0x0000008c910085a7 */ /* 0x000f24000800007f */
[----:B----4-:R-:W-:Y:S05]  /*a550*/  @!P0 BRA `(.L_x_28) ;  /* 0xfffffffc00ec8947 */ /* 0x010fea000383ffff */
[----:B------:R-:W-:Y:S05]  /*a560*/  BRA `(.L_x_27) ;  /* 0xffffff7c00b87947 */ /* 0x000fea000383ffff */
.L_x_177:
[----:B------:R-:W-:Y:S01]  /*a570*/  BSSY B1, `(.L_x_220) ;  /* 0x0000006000017945 */ /* 0x000fe20003800000 */
[----:B------:R-:W-:-:S07]  /*a580*/  IMAD.MOV.U32 R7, RZ, RZ, -0x1 ;  /* 0xffffffffff077424 */ /* 0x000fce00078e00ff */
[----:B------:R-:W-:Y:S05]  /*a590*/  WARPSYNC.COLLECTIVE R7, `(.L_x_221) ;  /* 0x00000000070c7348 */ /* 0x000fea0003c00000 */
[----:B------:R-:W-:Y:S02]  /*a5a0*/  ELECT P0, UR62, PT ;  /* 0x00000000003e782f */ /* 0x000fe40003800000 */
[----:B------:R-:W-:Y:S01]  /*a5b0*/  MOV R7, UR62 ;  /* 0x0000003e00077c02 */ /* 0x000fe20008000f00 */
[----:B------:R-:W-:Y:S10]  /*a5c0*/  ENDCOLLECTIVE ;  /* 0x000000000000791b */ /* 0x000ff40003800000 */
.L_x_221:
[----:B------:R-:W-:Y:S05]  /*a5d0*/  BSYNC B1 ;  /* 0x0000000000017941 */ /* 0x000fea0003800000 */
.L_x_220:
[----:B------:R-:W-:Y:S05]  /*a5e0*/  BRA `(.L_x_222) ;  /* 0xffffffe000d87947 */ /* 0x000fea000383ffff */
.L_x_180:
[----:B0-----:R0:W1:Y:S02]  /*a5f0*/  SYNCS.PHASECHK.TRANS64.TRYWAIT P0, [R18+URZ+0xe0], R9 ;  /* 0x0000e009120075a7 */ /* 0x001064000800017f */
[----:B-1----:R-:W-:Y:S05]  /*a600*/  @!P0 NANOSLEEP.SYNCS 0x989680 ;  /* 0x009896800000895d */ /* 0x002fea0003900000 */
[----:B------:R-:W1:Y:S02]  /*a610*/  @!P0 SYNCS.PHASECHK.TRANS64 P0, [R18+URZ+0xe0], R9 ;  /* 0x0000e009120085a7 */ /* 0x000e64000800007f */
[----:B-1----:R-:W-:Y:S05]  /*a620*/  @!P0 BRA `(.L_x_180) ;  /* 0xfffffffc00f08947 */ /* 0x002fea000383ffff */
[----:B------:R-:W-:Y:S05]  /*a630*/  BRA `(.L_x_223) ;  /* 0xffffffe400147947 */ /* 0x000fea000383ffff */
.L_x_188:
[----:B------:R-:W-:Y:S01]  /*a640*/  BSSY B0, `(.L_x_224) ;  /* 0x0000006000007945 */ /* 0x000fe20003800000 */
[----:B------:R-:W-:-:S07]  /*a650*/  IMAD.MOV.U32 R7, RZ, RZ, -0x1 ;  /* 0xffffffffff077424 */ /* 0x000fce00078e00ff */
[----:B------:R-:W-:Y:S05]  /*a660*/  WARPSYNC.COLLECTIVE R7, `(.L_x_225) ;  /* 0x00000000070c7348 */ /* 0x000fea0003c00000 */
[----:B------:R-:W-:Y:S02]  /*a670*/  ELECT P0, UR62, PT ;  /* 0x00000000003e782f */ /* 0x000fe40003800000 */
[----:B------:R-:W-:Y:S01]  /*a680*/  MOV R7, UR62 ;  /* 0x0000003e00077c02 */ /* 0x000fe20008000f00 */
[----:B------:R-:W-:Y:S10]  /*a690*/  ENDCOLLECTIVE ;  /* 0x000000000000791b */ /* 0x000ff40003800000 */
.L_x_225:
[----:B------:R-:W-:Y:S05]  /*a6a0*/  BSYNC B0 ;  /* 0x0000000000007941 */ /* 0x000fea0003800000 */
.L_x_224:
[----:B------:R-:W-:Y:S05]  /*a6b0*/  BRA `(.L_x_226) ;  /* 0xffffffec00687947 */ /* 0x000fea000383ffff */
.L_x_192:
[----:B0-----:R0:W1:Y:S02]  /*a6c0*/  SYNCS.PHASECHK.TRANS64.TRYWAIT P0, [R6+URZ], R3 ;  /* 0x00000003060075a7 */ /* 0x001064000800017f */
[----:B-1----:R-:W-:Y:S05]  /*a6d0*/  @!P0 NANOSLEEP.SYNCS 0x989680 ;  /* 0x009896800000895d */ /* 0x002fea0003900000 */
[----:B------:R-:W1:Y:S02]  /*a6e0*/  @!P0 SYNCS.PHASECHK.TRANS64 P0, [R6+URZ], R3 ;  /* 0x00000003060085a7 */ /* 0x000e64000800007f */
[----:B-1----:R-:W-:Y:S05]  /*a6f0*/  @!P0 BRA `(.L_x_192) ;  /* 0xfffffffc00f08947 */ /* 0x002fea000383ffff */
[----:B------:R-:W-:Y:S05]  /*a700*/  BRA `(.L_x_227) ;  /* 0xffffffec00a87947 */ /* 0x000fea000383ffff */
.L_x_193:
[----:B0-----:R0:W1:Y:S02]  /*a710*/  SYNCS.PHASECHK.TRANS64.TRYWAIT P0, [R7+URZ], R4 ;  /* 0x00000004070075a7 */ /* 0x001064000800017f */
[----:B-1----:R-:W-:Y:S05]  /*a720*/  @!P0 NANOSLEEP.SYNCS 0x989680 ;  /* 0x009896800000895d */ /* 0x002fea0003900000 */
[----:B------:R-:W1:Y:S02]  /*a730*/  @!P0 SYNCS.PHASECHK.TRANS64 P0, [R7+URZ], R4 ;  /* 0x00000004070085a7 */ /* 0x000e64000800007f */
[----:B-1----:R-:W-:Y:S05]  /*a740*/  @!P0 BRA `(.L_x_193) ;  /* 0xfffffffc00f08947 */ /* 0x002fea000383ffff */
[----:B------:R-:W-:Y:S05]  /*a750*/  BRA `(.L_x_228) ;  /* 0xffffffec00b87947 */ /* 0x000fea000383ffff */
.L_x_194:
[----:B0-----:R0:W1:Y:S02]  /*a760*/  SYNCS.PHASECHK.TRANS64.TRYWAIT P0, [R6+URZ], R5 ;  /* 0x00000005060075a7 */ /* 0x001064000800017f */
[----:B-1----:R-:W-:Y:S05]  /*a770*/  @!P0 NANOSLEEP.SYNCS 0x989680 ;  /* 0x009896800000895d */ /* 0x002fea0003900000 */
[----:B------:R-:W1:Y:S02]  /*a780*/  @!P0 SYNCS.PHASECHK.TRANS64 P0, [R6+URZ], R5 ;  /* 0x00000005060085a7 */ /* 0x000e64000800007f */
[----:B-1----:R-:W-:Y:S05]  /*a790*/  @!P0 BRA `(.L_x_194) ;  /* 0xfffffffc00f08947 */ /* 0x002fea000383ffff */
[----:B------:R-:W-:Y:S05]  /*a7a0*/  BRA `(.L_x_229) ;  /* 0xffffffec00c87947 */ /* 0x000fea000383ffff */
.L_x_195:
[----:B0-----:R0:W1:Y:S02]  /*a7b0*/  SYNCS.PHASECHK.TRANS64.TRYWAIT P0, [R9+URZ], R4 ;  /* 0x00000004090075a7 */ /* 0x001064000800017f */
[----:B-1----:R-:W-:Y:S05]  /*a7c0*/  @!P0 NANOSLEEP.SYNCS 0x989680 ;  /* 0x009896800000895d */ /* 0x002fea0003900000 */
[----:B------:R-:W1:Y:S02]  /*a7d0*/  @!P0 SYNCS.PHASECHK.TRANS64 P0, [R9+URZ], R4 ;  /* 0x00000004090085a7 */ /* 0x000e64000800007f */
[----:B-1----:R-:W-:Y:S05]  /*a7e0*/  @!P0 BRA `(.L_x_195) ;  /* 0xfffffffc00f08947 */ /* 0x002fea000383ffff */
[----:B------:R-:W-:Y:S05]  /*a7f0*/  BRA `(.L_x_230) ;  /* 0xffffffec00d87947 */ /* 0x000fea000383ffff */
.L_x_196:
[----:B0-----:R0:W1:Y:S02]  /*a800*/  SYNCS.PHASECHK.TRANS64.TRYWAIT P0, [R6+URZ], R5 ;  /* 0x00000005060075a7 */ /* 0x001064000800017f */
[----:B-1----:R-:W-:Y:S05]  /*a810*/  @!P0 NANOSLEEP.SYNCS 0x989680 ;  /* 0x009896800000895d */ /* 0x002fea0003900000 */
[----:B------:R-:W1:Y:S02]  /*a820*/  @!P0 SYNCS.PHASECHK.TRANS64 P0, [R6+URZ], R5 ;  /* 0x00000005060085a7 */ /* 0x000e64000800007f */
[----:B-1----:R-:W-:Y:S05]  /*a830*/  @!P0 BRA `(.L_x_196) ;  /* 0xfffffffc00f08947 */ /* 0x002fea000383ffff */
[----:B------:R-:W-:Y:S05]  /*a840*/  BRA `(.L_x_231) ;  /* 0xffffffec00e87947 */ /* 0x000fea000383ffff */
.L_x_197:
[----:B0-----:R0:W1:Y:S02]  /*a850*/  SYNCS.PHASECHK.TRANS64.TRYWAIT P0, [R9+URZ], R4 ;  /* 0x00000004090075a7 */ /* 0x001064000800017f */
[----:B-1----:R-:W-:Y:S05]  /*a860*/  @!P0 NANOSLEEP.SYNCS 0x989680 ;  /* 0x009896800000895d */ /* 0x002fea0003900000 */
[----:B------:R-:W1:Y:S02]  /*a870*/  @!P0 SYNCS.PHASECHK.TRANS64 P0, [R9+URZ], R4 ;  /* 0x00000004090085a7 */ /* 0x000e64000800007f */
[----:B-1----:R-:W-:Y:S05]  /*a880*/  @!P0 BRA `(.L_x_197) ;  /* 0xfffffffc00f08947 */ /* 0x002fea000383ffff */
[----:B------:R-:W-:Y:S05]  /*a890*/  BRA `(.L_x_232) ;  /* 0xffffffec00f87947 */ /* 0x000fea000383ffff */
.L_x_198:
[----:B0-----:R0:W1:Y:S02]  /*a8a0*/  SYNCS.PHASECHK.TRANS64.TRYWAIT P0, [R6+URZ], R5 ;  /* 0x00000005060075a7 */ /* 0x001064000800017f */
[----:B-1----:R-:W-:Y:S05]  /*a8b0*/  @!P0 NANOSLEEP.SYNCS 0x989680 ;  /* 0x009896800000895d */ /* 0x002fea0003900000 */
[----:B------:R-:W1:Y:S02]  /*a8c0*/  @!P0 SYNCS.PHASECHK.TRANS64 P0, [R6+URZ], R5 ;  /* 0x00000005060085a7 */ /* 0x000e64000800007f */
[----:B-1----:R-:W-:Y:S05]  /*a8d0*/  @!P0 BRA `(.L_x_198) ;  /* 0xfffffffc00f08947 */ /* 0x002fea000383ffff */
[----:B------:R-:W-:Y:S05]  /*a8e0*/  BRA `(.L_x_233) ;  /* 0xfffffff000087947 */ /* 0x000fea000383ffff */
.L_x_199:
[----:B0-----:R0:W1:Y:S02]  /*a8f0*/  SYNCS.PHASECHK.TRANS64.TRYWAIT P0, [R9+URZ], R4 ;  /* 0x00000004090075a7 */ /* 0x001064000800017f */
[----:B-1----:R-:W-:Y:S05]  /*a900*/  @!P0 NANOSLEEP.SYNCS 0x989680 ;  /* 0x009896800000895d */ /* 0x002fea0003900000 */
[----:B------:R-:W1:Y:S02]  /*a910*/  @!P0 SYNCS.PHASECHK.TRANS64 P0, [R9+URZ], R4 ;  /* 0x00000004090085a7 */ /* 0x000e64000800007f */
[----:B-1----:R-:W-:Y:S05]  /*a920*/  @!P0 BRA `(.L_x_199) ;  /* 0xfffffffc00f08947 */ /* 0x002fea000383ffff */
[----:B------:R-:W-:Y:S05]  /*a930*/  BRA `(.L_x_234) ;  /* 0xfffffff000187947 */ /* 0x000fea000383ffff */
.L_x_200:
[----:B0-----:R0:W1:Y:S02]  /*a940*/  SYNCS.PHASECHK.TRANS64.TRYWAIT P0, [R6+URZ], R5 ;  /* 0x00000005060075a7 */ /* 0x001064000800017f */
[----:B-1----:R-:W-:Y:S05]  /*a950*/  @!P0 NANOSLEEP.SYNCS 0x989680 ;  /* 0x009896800000895d */ /* 0x002fea0003900000 */
[----:B------:R-:W1:Y:S02]  /*a960*/  @!P0 SYNCS.PHASECHK.TRANS64 P0, [R6+URZ], R5 ;  /* 0x00000005060085a7 */ /* 0x000e64000800007f */
[----:B-1----:R-:W-:Y:S05]  /*a970*/  @!P0 BRA `(.L_x_200) ;  /* 0xfffffffc00f08947 */ /* 0x002fea000383ffff */
[----:B------:R-:W-:Y:S05]  /*a980*/  BRA `(.L_x_235) ;  /* 0xfffffff000287947 */ /* 0x000fea000383ffff */
.L_x_201:
[----:B0-----:R0:W1:Y:S02]  /*a990*/  SYNCS.PHASECHK.TRANS64.TRYWAIT P0, [R9+URZ], R4 ;  /* 0x00000004090075a7 */ /* 0x001064000800017f */
[----:B-1----:R-:W-:Y:S05]  /*a9a0*/  @!P0 NANOSLEEP.SYNCS 0x989680 ;  /* 0x009896800000895d */ /* 0x002fea0003900000 */
[----:B------:R-:W1:Y:S02]  /*a9b0*/  @!P0 SYNCS.PHASECHK.TRANS64 P0, [R9+URZ], R4 ;  /* 0x00000004090085a7 */ /* 0x000e64000800007f */
[----:B-1----:R-:W-:Y:S05]  /*a9c0*/  @!P0 BRA `(.L_x_201) ;  /* 0xfffffffc00f08947 */ /* 0x002fea000383ffff */
[----:B------:R-:W-:Y:S05]  /*a9d0*/  BRA `(.L_x_236) ;  /* 0xfffffff000387947 */ /* 0x000fea000383ffff */
.L_x_202:
[----:B0-----:R0:W1:Y:S02]  /*a9e0*/  SYNCS.PHASECHK.TRANS64.TRYWAIT P0, [R6+URZ], R5 ;  /* 0x00000005060075a7 */ /* 0x001064000800017f */
[----:B-1----:R-:W-:Y:S05]  /*a9f0*/  @!P0 NANOSLEEP.SYNCS 0x989680 ;  /* 0x009896800000895d */ /* 0x002fea0003900000 */
[----:B------:R-:W1:Y:S02]  /*aa00*/  @!P0 SYNCS.PHASECHK.TRANS64 P0, [R6+URZ], R5 ;  /* 0x00000005060085a7 */ /* 0x000e64000800007f */
[----:B-1----:R-:W-:Y:S05]  /*aa10*/  @!P0 BRA `(.L_x_202) ;  /* 0xfffffffc00f08947 */ /* 0x002fea000383ffff */
[----:B------:R-:W-:Y:S05]  /*aa20*/  BRA `(.L_x_237) ;  /* 0xfffffff000487947 */ /* 0x000fea000383ffff */
.L_x_203:
[----:B0-----:R0:W1:Y:S02]  /*aa30*/  SYNCS.PHASECHK.TRANS64.TRYWAIT P0, [R9+URZ], R4 ;  /* 0x00000004090075a7 */ /* 0x001064000800017f */
[----:B-1----:R-:W-:Y:S05]  /*aa40*/  @!P0 NANOSLEEP.SYNCS 0x989680 ;  /* 0x009896800000895d */ /* 0x002fea0003900000 */
[----:B------:R-:W1:Y:S02]  /*aa50*/  @!P0 SYNCS.PHASECHK.TRANS64 P0, [R9+URZ], R4 ;  /* 0x00000004090085a7 */ /* 0x000e64000800007f */
[----:B-1----:R-:W-:Y:S05]  /*aa60*/  @!P0 BRA `(.L_x_203) ;  /* 0xfffffffc00f08947 */ /* 0x002fea000383ffff */
[----:B------:R-:W-:Y:S05]  /*aa70*/  BRA `(.L_x_238) ;  /* 0xfffffff000587947 */ /* 0x000fea000383ffff */
.L_x_204:
[----:B0-----:R0:W1:Y:S02]  /*aa80*/  SYNCS.PHASECHK.TRANS64.TRYWAIT P0, [R6+URZ], R5 ;  /* 0x00000005060075a7 */ /* 0x001064000800017f */
[----:B-1----:R-:W-:Y:S05]  /*aa90*/  @!P0 NANOSLEEP.SYNCS 0x989680 ;  /* 0x009896800000895d */ /* 0x002fea0003900000 */
[----:B------:R-:W1:Y:S02]  /*aaa0*/  @!P0 SYNCS.PHASECHK.TRANS64 P0, [R6+URZ], R5 ;  /* 0x00000005060085a7 */ /* 0x000e64000800007f */
[----:B-1----:R-:W-:Y:S05]  /*aab0*/  @!P0 BRA `(.L_x_204) ;  /* 0xfffffffc00f08947 */ /* 0x002fea000383ffff */
[----:B------:R-:W-:Y:S05]  /*aac0*/  BRA `(.L_x_239) ;  /* 0xfffffff000687947 */ /* 0x000fea000383ffff */
.L_x_205:
[----:B0-----:R0:W1:Y:S02]  /*aad0*/  SYNCS.PHASECHK.TRANS64.TRYWAIT P0, [R9+URZ], R4 ;  /* 0x00000004090075a7 */ /* 0x001064000800017f */
[----:B-1----:R-:W-:Y:S05]  /*aae0*/  @!P0 NANOSLEEP.SYNCS 0x989680 ;  /* 0x009896800000895d */ /* 0x002fea0003900000 */
[----:B------:R-:W1:Y:S02]  /*aaf0*/  @!P0 SYNCS.PHASECHK.TRANS64 P0, [R9+URZ], R4 ;  /* 0x00000004090085a7 */ /* 0x000e64000800007f */
[----:B-1----:R-:W-:Y:S05]  /*ab00*/  @!P0 BRA `(.L_x_205) ;  /* 0xfffffffc00f08947 */ /* 0x002fea000383ffff */
[----:B------:R-:W-:Y:S05]  /*ab10*/  BRA `(.L_x_240) ;  /* 0xfffffff000787947 */ /* 0x000fea000383ffff */
.L_x_206:
[----:B0-----:R0:W1:Y:S02]  /*ab20*/  SYNCS.PHASECHK.TRANS64.TRYWAIT P0, [R6+URZ], R5 ;  /* 0x00000005060075a7 */ /* 0x001064000800017f */
[----:B-1----:R-:W-:Y:S05]  /*ab30*/  @!P0 NANOSLEEP.SYNCS 0x989680 ;  /* 0x009896800000895d */ /* 0x002fea0003900000 */
[----:B------:R-:W1:Y:S02]  /*ab40*/  @!P0 SYNCS.PHASECHK.TRANS64 P0, [R6+URZ], R5 ;  /* 0x00000005060085a7 */ /* 0x000e64000800007f */
[----:B-1----:R-:W-:Y:S05]  /*ab50*/  @!P0 BRA `(.L_x_206) ;  /* 0xfffffffc00f08947 */ /* 0x002fea000383ffff */
[----:B------:R-:W-:Y:S05]  /*ab60*/  BRA `(.L_x_241) ;  /* 0xfffffff000887947 */ /* 0x000fea000383ffff */
.L_x_207:
[----:B0-----:R0:W1:Y:S02]  /*ab70*/  SYNCS.PHASECHK.TRANS64.TRYWAIT P0, [R9+URZ], R4 ;  /* 0x00000004090075a7 */ /* 0x001064000800017f */
[----:B-1----:R-:W-:Y:S05]  /*ab80*/  @!P0 NANOSLEEP.SYNCS 0x989680 ;  /* 0x009896800000895d */ /* 0x002fea0003900000 */
[----:B------:R-:W1:Y:S02]  /*ab90*/  @!P0 SYNCS.PHASECHK.TRANS64 P0, [R9+URZ], R4 ;  /* 0x00000004090085a7 */ /* 0x000e64000800007f */
[----:B-1----:R-:W-:Y:S05]  /*aba0*/  @!P0 BRA `(.L_x_207) ;  /* 0xfffffffc00f08947 */ /* 0x002fea000383ffff */
[----:B------:R-:W-:Y:S05]  /*abb0*/  BRA `(.L_x_242) ;  /* 0xfffffff000987947 */ /* 0x000fea000383ffff */
.L_x_208:
[----:B0-----:R0:W1:Y:S02]  /*abc0*/  SYNCS.PHASECHK.TRANS64.TRYWAIT P0, [R6+URZ], R5 ;  /* 0x00000005060075a7 */ /* 0x001064000800017f */
[----:B-1----:R-:W-:Y:S05]  /*abd0*/  @!P0 NANOSLEEP.SYNCS 0x989680 ;  /* 0x009896800000895d */ /* 0x002fea0003900000 */
[----:B------:R-:W1:Y:S02]  /*abe0*/  @!P0 SYNCS.PHASECHK.TRANS64 P0, [R6+URZ], R5 ;  /* 0x00000005060085a7 */ /* 0x000e64000800007f */
[----:B-1----:R-:W-:Y:S05]  /*abf0*/  @!P0 BRA `(.L_x_208) ;  /* 0xfffffffc00f08947 */ /* 0x002fea000383ffff */
[----:B------:R-:W-:Y:S05]  /*ac00*/  BRA `(.L_x_243) ;  /* 0xfffffff000a87947 */ /* 0x000fea000383ffff */
.L_x_209:
[----:B0-----:R0:W1:Y:S02]  /*ac10*/  SYNCS.PHASECHK.TRANS64.TRYWAIT P0, [R9+URZ], R4 ;  /* 0x00000004090075a7 */ /* 0x001064000800017f */
[----:B-1----:R-:W-:Y:S05]  /*ac20*/  @!P0 NANOSLEEP.SYNCS 0x989680 ;  /* 0x009896800000895d */ /* 0x002fea0003900000 */
[----:B------:R-:W1:Y:S02]  /*ac30*/  @!P0 SYNCS.PHASECHK.TRANS64 P0, [R9+URZ], R4 ;  /* 0x00000004090085a7 */ /* 0x000e64000800007f */
[----:B-1----:R-:W-:Y:S05]  /*ac40*/  @!P0 BRA `(.L_x_209) ;  /* 0xfffffffc00f08947 */ /* 0x002fea000383ffff */
[----:B------:R-:W-:Y:S05]  /*ac50*/  BRA `(.L_x_244) ;  /* 0xfffffff000b87947 */ /* 0x000fea000383ffff */
.L_x_210:
[----:B0-----:R0:W1:Y:S02]  /*ac60*/  SYNCS.PHASECHK.TRANS64.TRYWAIT P0, [R6+URZ], R5 ;  /* 0x00000005060075a7 */ /* 0x001064000800017f */
[----:B-1----:R-:W-:Y:S05]  /*ac70*/  @!P0 NANOSLEEP.SYNCS 0x989680 ;  /* 0x009896800000895d */ /* 0x002fea0003900000 */
[----:B------:R-:W1:Y:S02]  /*ac80*/  @!P0 SYNCS.PHASECHK.TRANS64 P0, [R6+URZ], R5 ;  /* 0x00000005060085a7 */ /* 0x000e64000800007f */
[----:B-1----:R-:W-:Y:S05]  /*ac90*/  @!P0 BRA `(.L_x_210) ;  /* 0xfffffffc00f08947 */ /* 0x002fea000383ffff */
[----:B------:R-:W-:Y:S05]  /*aca0*/  BRA `(.L_x_245) ;  /* 0xfffffff000c87947 */ /* 0x000fea000383ffff */
.L_x_211:
[----:B0-----:R0:W1:Y:S02]  /*acb0*/  SYNCS.PHASECHK.TRANS64.TRYWAIT P0, [R9+URZ], R4 ;  /* 0x00000004090075a7 */ /* 0x001064000800017f */
[----:B-1----:R-:W-:Y:S05]  /*acc0*/  @!P0 NANOSLEEP.SYNCS 0x989680 ;  /* 0x009896800000895d */ /* 0x002fea0003900000 */
[----:B------:R-:W1:Y:S02]  /*acd0*/  @!P0 SYNCS.PHASECHK.TRANS64 P0, [R9+URZ], R4 ;  /* 0x00000004090085a7 */ /* 0x000e64000800007f */
[----:B-1----:R-:W-:Y:S05]  /*ace0*/  @!P0 BRA `(.L_x_211) ;  /* 0xfffffffc00f08947 */ /* 0x002fea000383ffff */
[----:B------:R-:W-:Y:S05]  /*acf0*/  BRA `(.L_x_246) ;  /* 0xfffffff000d87947 */ /* 0x000fea000383ffff */
.L_x_212:
[----:B0-----:R0:W1:Y:S02]  /*ad00*/  SYNCS.PHASECHK.TRANS64.TRYWAIT P0, [R6+URZ], R5 ;  /* 0x00000005060075a7 */ /* 0x001064000800017f */
[----:B-1----:R-:W-:Y:S05]  /*ad10*/  @!P0 NANOSLEEP.SYNCS 0x989680 ;  /* 0x009896800000895d */ /* 0x002fea0003900000 */
[----:B------:R-:W1:Y:S02]  /*ad20*/  @!P0 SYNCS.PHASECHK.TRANS64 P0, [R6+URZ], R5 ;  /* 0x00000005060085a7 */ /* 0x000e64000800007f */
[----:B-1----:R-:W-:Y:S05]  /*ad30*/  @!P0 BRA `(.L_x_212) ;  /* 0xfffffffc00f08947 */ /* 0x002fea000383ffff */
[----:B------:R-:W-:Y:S05]  /*ad40*/  BRA `(.L_x_247) ;  /* 0xfffffff000e87947 */ /* 0x000fea000383ffff */
.L_x_213:
[----:B0-----:R0:W1:Y:S02]  /*ad50*/  SYNCS.PHASECHK.TRANS64.TRYWAIT P0, [R9+URZ], R4 ;  /* 0x00000004090075a7 */ /* 0x001064000800017f */
[----:B-1----:R-:W-:Y:S05]  /*ad60*/  @!P0 NANOSLEEP.SYNCS 0x989680 ;  /* 0x009896800000895d */ /* 0x002fea0003900000 */
[----:B------:R-:W1:Y:S02]  /*ad70*/  @!P0 SYNCS.PHASECHK.TRANS64 P0, [R9+URZ], R4 ;  /* 0x00000004090085a7 */ /* 0x000e64000800007f */
[----:B-1----:R-:W-:Y:S05]  /*ad80*/  @!P0 BRA `(.L_x_213) ;  /* 0xfffffffc00f08947 */ /* 0x002fea000383ffff */
[----:B------:R-:W-:Y:S05]  /*ad90*/  BRA `(.L_x_248) ;  /* 0xfffffff000f87947 */ /* 0x000fea000383ffff */
.L_x_214:
[----:B0-----:R0:W1:Y:S02]  /*ada0*/  SYNCS.PHASECHK.TRANS64.TRYWAIT P0, [R6+URZ], R5 ;  /* 0x00000005060075a7 */ /* 0x001064000800017f */
[----:B-1----:R-:W-:Y:S05]  /*adb0*/  @!P0 NANOSLEEP.SYNCS 0x989680 ;  /* 0x009896800000895d */ /* 0x002fea0003900000 */
[----:B------:R-:W1:Y:S02]  /*adc0*/  @!P0 SYNCS.PHASECHK.TRANS64 P0, [R6+URZ], R5 ;  /* 0x00000005060085a7 */ /* 0x000e64000800007f */
[----:B-1----:R-:W-:Y:S05]  /*add0*/  @!P0 BRA `(.L_x_214) ;  /* 0xfffffffc00f08947 */ /* 0x002fea000383ffff */
[----:B------:R-:W-:Y:S05]  /*ade0*/  BRA `(.L_x_249) ;  /* 0xfffffff400087947 */ /* 0x000fea000383ffff */
.L_x_215:
[----:B0-----:R0:W1:Y:S02]  /*adf0*/  SYNCS.PHASECHK.TRANS64.TRYWAIT P0, [R9+URZ], R4 ;  /* 0x00000004090075a7 */ /* 0x001064000800017f */
[----:B-1----:R-:W-:Y:S05]  /*ae00*/  @!P0 NANOSLEEP.SYNCS 0x989680 ;  /* 0x009896800000895d */ /* 0x002fea0003900000 */
[----:B------:R-:W1:Y:S02]  /*ae10*/  @!P0 SYNCS.PHASECHK.TRANS64 P0, [R9+URZ], R4 ;  /* 0x00000004090085a7 */ /* 0x000e64000800007f */
[----:B-1----:R-:W-:Y:S05]  /*ae20*/  @!P0 BRA `(.L_x_215) ;  /* 0xfffffffc00f08947 */ /* 0x002fea000383ffff */
[----:B------:R-:W-:Y:S05]  /*ae30*/  BRA `(.L_x_250) ;  /* 0xfffffff400187947 */ /* 0x000fea000383ffff */
.L_x_216:
[----:B0-----:R0:W1:Y:S02]  /*ae40*/  SYNCS.PHASECHK.TRANS64.TRYWAIT P0, [R6+URZ], R5 ;  /* 0x00000005060075a7 */ /* 0x001064000800017f */
[----:B-1----:R-:W-:Y:S05]  /*ae50*/  @!P0 NANOSLEEP.SYNCS 0x989680 ;  /* 0x009896800000895d */ /* 0x002fea0003900000 */
[----:B------:R-:W1:Y:S02]  /*ae60*/  @!P0 SYNCS.PHASECHK.TRANS64 P0, [R6+URZ], R5 ;  /* 0x00000005060085a7 */ /* 0x000e64000800007f */
[----:B-1----:R-:W-:Y:S05]  /*ae70*/  @!P0 BRA `(.L_x_216) ;  /* 0xfffffffc00f08947 */ /* 0x002fea000383ffff */
[----:B------:R-:W-:Y:S05]  /*ae80*/  BRA `(.L_x_251) ;  /* 0xfffffff400287947 */ /* 0x000fea000383ffff */
.L_x_217:
[----:B0-----:R0:W1:Y:S02]  /*ae90*/  SYNCS.PHASECHK.TRANS64.TRYWAIT P0, [R9+URZ], R4 ;  /* 0x00000004090075a7 */ /* 0x001064000800017f */
[----:B-1----:R-:W-:Y:S05]  /*aea0*/  @!P0 NANOSLEEP.SYNCS 0x989680 ;  /* 0x009896800000895d */ /* 0x002fea0003900000 */
[----:B------:R-:W1:Y:S02]  /*aeb0*/  @!P0 SYNCS.PHASECHK.TRANS64 P0, [R9+URZ], R4 ;  /* 0x00000004090085a7 */ /* 0x000e64000800007f */
[----:B-1----:R-:W-:Y:S05]  /*aec0*/  @!P0 BRA `(.L_x_217) ;  /* 0xfffffffc00f08947 */ /* 0x002fea000383ffff */
[----:B------:R-:W-:Y:S05]  /*aed0*/  BRA `(.L_x_252) ;  /* 0xfffffff400387947 */ /* 0x000fea000383ffff */
.L_x_218:
[----:B0-----:R0:W1:Y:S02]  /*aee0*/  SYNCS.PHASECHK.TRANS64.TRYWAIT P0, [R6+URZ], R5 ;  /* 0x00000005060075a7 */ /* 0x001064000800017f */
[----:B-1----:R-:W-:Y:S05]  /*aef0*/  @!P0 NANOSLEEP.SYNCS 0x989680 ;  /* 0x009896800000895d */ /* 0x002fea0003900000 */
[----:B------:R-:W1:Y:S02]  /*af00*/  @!P0 SYNCS.PHASECHK.TRANS64 P0, [R6+URZ], R5 ;  /* 0x00000005060085a7 */ /* 0x000e64000800007f */
[----:B-1----:R-:W-:Y:S05]  /*af10*/  @!P0 BRA `(.L_x_218) ;  /* 0xfffffffc00f08947 */ /* 0x002fea000383ffff */
[----:B------:R-:W-:Y:S05]  /*af20*/  BRA `(.L_x_253) ;  /* 0xfffffff400407947 */ /* 0x000fea000383ffff */
.L_x_254:
[----:B------:R-:W-:-:S00]  /*af30*/  BRA `(.L_x_254) ;  /* 0xfffffffc00fc7947 */ /* 0x000fc0000383ffff */
[----:B------:R-:W-:-:S00]  /*af40*/  NOP ;  /* 0x0000000000007918 */ /* 0x000fc00000000000 */
        /* <DEDUP_REMOVED lines=11> */
.L_x_255:


//--------------------- .nv.shared._ZN7cutlass13device_kernelINS_4gemm6kernel13GemmUniversalIN4cute5tupleIJiiiiEEENS1_10collective13CollectiveMmaINS1_37MainloopSm90TmaGmmaWarpSpecializedFP8ILi28ENS5_IJNS4_1CILi2EEESB_NSA_ILi1EEEEEENS1_35KernelTmaWarpSpecializedCooperativeEEENS5_IJNSA_ILi128EEESG_NSA_ILi32EEEEEENS_12float_e5m2_tENS5_IJlSC_lEEESJ_SK_NS4_8TiledMMAINS4_8MMA_AtomIJNS4_4SM904GMMA31MMA_64x128x32_F32E5M2E5M2_SS_TNILNSO_7ScaleInE1ELSQ_1EEEEEENS4_6LayoutINS5_IJSB_SC_SC_EEENS5_IJSC_NSA_ILi0EEESV_EEEEENS5_IJNS4_10UnderscoreESY_SY_EEEEENS4_23SM90_TMA_LOAD_MULTICASTENS4_14ComposedLayoutINS4_7SwizzleILi1ELi4ELi3EEENS4_18smem_ptr_flag_bitsILi8EEENST_INS5_IJNSA_ILi8EEESH_EEENS5_IJSH_SC_EEEEEEEvNS4_8identityES11_S1B_vS1C_EENS_8epilogue10collective6detail29Sm90TmaWarpSpecializedAdapterINS1F_15DefaultEpilogueISJ_SK_SK_NS1E_6thread17LinearCombinationISJ_Li1EffLNS1J_9ScaleType4KindE0ELNS_15FloatRoundStyleE2ESJ_EENS1_15EpilogueDefaultEEEEEvvEEEEvNT_6ParamsE --------------------------
	.section	.nv.shared._ZN7cutlass13device_kernelINS_4gemm6kernel13GemmUniversalIN4cute5tupleIJiiiiEEENS1_10collective13CollectiveMmaINS1_37MainloopSm90TmaGmmaWarpSpecializedFP8ILi28ENS5_IJNS4_1CILi2EEESB_NSA_ILi1EEEEEENS1_35KernelTmaWarpSpecializedCooperativeEEENS5_IJNSA_ILi128EEESG_NSA_ILi32EEEEEENS_12float_e5m2_tENS5_IJlSC_lEEESJ_SK_NS4_8TiledMMAINS4_8MMA_AtomIJNS4_4SM904GMMA31MMA_64x128x32_F32E5M2E5M2_SS_TNILNSO_7ScaleInE1ELSQ_1EEEEEENS4_6LayoutINS5_IJSB_SC_SC_EEENS5_IJSC_NSA_ILi0EEESV_EEEEENS5_IJNS4_10UnderscoreESY_SY_EEEEENS4_23SM90_TMA_LOAD_MULTICASTENS4_14ComposedLayoutINS4_7SwizzleILi1ELi4ELi3EEENS4_18smem_ptr_flag_bitsILi8EEENST_INS5_IJNSA_ILi8EEESH_EEENS5_IJSH_SC_EEEEEEEvNS4_8identityES11_S1B_vS1C_EENS_8epilogue10collective6detail29Sm90TmaWarpSpecializedAdapterINS1F_15DefaultEpilogueISJ_SK_SK_NS1E_6thread17LinearCombinationISJ_Li1EffLNS1J_9ScaleType4KindE0ELNS_15FloatRoundStyleE2ESJ_EENS1_15EpilogueDefaultEEEEEvvEEEEvNT_6ParamsE,"aw",@nobits
	.sectionflags	@""
	.align	16
	.zero		1024


//--------------------- .nv.shared.reserved.0     --------------------------
	.section	.nv.shared.reserved.0,"aw",@nobits
	.weak		__nv_reservedSMEM_offset_0_alias
	.size		__nv_reservedSMEM_offset_0_alias, 0, 0
	.other		__nv_reservedSMEM_offset_0_alias,@"STO_CUDA_RESERVED_SHARED STV_DEFAULT"
__nv_reservedSMEM_offset_0_alias:
	.zero		0


//--------------------- .nv.global                --------------------------
	.section	.nv.global,"aw",@nobits
.nv.global:
	.type		_ZN40_INTERNAL_4ee6f426_4_k_cu_6d5a37ff_184134cute1_E,@object
	.size		_ZN40_INTERNAL_4ee6f426_4_k_cu_6d5a37ff_184134cute1_E,(_ZN40_INTERNAL_4ee6f426_4_k_cu_6d5a37ff_184134cuda3std3__45__cpo6cbeginE - _ZN40_INTERNAL_4ee6f426_4_k_cu_6d5a37ff_184134cute1_E)
_ZN40_INTERNAL_4ee6f426_4_k_cu_6d5a37ff_184134cute1_E:
	.zero		1
	.type		_ZN40_INTERNAL_4ee6f426_4_k_cu_6d5a37ff_184134cuda3std3__45__cpo6cbeginE,@object
	.size		_ZN40_INTERNAL_4ee6f426_4_k_cu_6d5a37ff_184134cuda3std3__45__cpo6cbeginE,(_ZN40_INTERNAL_4ee6f426_4_k_cu_6d5a37ff_184134cuda3std3__48in_placeE - _ZN40_INTERNAL_4ee6f426_4_k_cu_6d5a37ff_184134cuda3std3__45__cpo6cbeginE)
_ZN40_INTERNAL_4ee6f426_4_k_cu_6d5a37ff_184134cuda3std3__45__cpo6cbeginE:
	.zero		1
	.type		_ZN40_INTERNAL_4ee6f426_4_k_cu_6d5a37ff_184134cuda3std3__48in_placeE,@object
	.size		_ZN40_INTERNAL_4ee6f426_4_k_cu_6d5a37ff_184134cuda3std3__48in_placeE,(_ZN40_INTERNAL_4ee6f426_4_k_cu_6d5a37ff_184134cuda3std6ranges3__45__cpo9iter_moveE - _ZN40_INTERNAL_4ee6f426_4_k_cu_6d5a37ff_184134cuda3std3__48in_placeE)
_ZN40_INTERNAL_4ee6f426_4_k_cu_6d5a37ff_184134cuda3std3__48in_placeE:
	.zero		1
	.type		_ZN40_INTERNAL_4ee6f426_4_k_cu_6d5a37ff_184134cuda3std6ranges3__45__cpo9iter_moveE,@object
	.size		_ZN40_INTERNAL_4ee6f426_4_k_cu_6d5a37ff_184134cuda3std6ranges3__45__cpo9iter_moveE,(_ZN40_INTERNAL_4ee6f426_4_k_cu_6d5a37ff_184134cuda3std3__45__cpo5beginE - _ZN40_INTERNAL_4ee6f426_4_k_cu_6d5a37ff_184134cuda3std6ranges3__45__cpo9iter_moveE)
_ZN40_INTERNAL_4ee6f426_4_k_cu_6d5a37ff_184134cuda3std6ranges3__45__cpo9iter_moveE:
	.zero		1
	.type		_ZN40_INTERNAL_4ee6f426_4_k_cu_6d5a37ff_184134cuda3std3__45__cpo5beginE,@object
	.size		_ZN40_INTERNAL_4ee6f426_4_k_cu_6d5a37ff_184134cuda3std3__45__cpo5beginE,(_ZN40_INTERNAL_4ee6f426_4_k_cu_6d5a37ff_184134cuda3std3__442_GLOBAL__N__4ee6f426_4_k_cu_6d5a37ff_184136ignoreE - _ZN40_INTERNAL_4ee6f426_4_k_cu_6d5a37ff_184134cuda3std3__45__cpo5beginE)
_ZN40_INTERNAL_4ee6f426_4_k_cu_6d5a37ff_184134cuda3std3__45__cpo5beginE:
	.zero		1
	.type		_ZN40_INTERNAL_4ee6f426_4_k_cu_6d5a37ff_184134cuda3std3__442_GLOBAL__N__4ee6f426_4_k_cu_6d5a37ff_184136ignoreE,@object
	.size		_ZN40_INTERNAL_4ee6f426_4_k_cu_6d5a37ff_184134cuda3std3__442_GLOBAL__N__4ee6f426_4_k_cu_6d5a37ff_184136ignoreE,(_ZN40_INTERNAL_4ee6f426_4_k_cu_6d5a37ff_184134cute7productE - _ZN40_INTERNAL_4ee6f426_4_k_cu_6d5a37ff_184134cuda3std3__442_GLOBAL__N__4ee6f426_4_k_cu_6d5a37ff_184136ignoreE)
_ZN40_INTERNAL_4ee6f426_4_k_cu_6d5a37ff_184134cuda3std3__442_GLOBAL__N__4ee6f426_4_k_cu_6d5a37ff_184136ignoreE:
	.zero		1
	.type		_ZN40_INTERNAL_4ee6f426_4_k_cu_6d5a37ff_184134cute7productE,@object
	.size		_ZN40_INTERNAL_4ee6f426_4_k_cu_6d5a37ff_184134cute7productE,(_ZN40_INTERNAL_4ee6f426_4_k_cu_6d5a37ff_184134cuda3std3__45__cpo3endE - _ZN40_INTERNAL_4ee6f426_4_k_cu_6d5a37ff_184134cute7productE)
_ZN40_INTERNAL_4ee6f426_4_k_cu_6d5a37ff_184134cute7productE:
	.zero		1
	.type		_ZN40_INTERNAL_4ee6f426_4_k_cu_6d5a37ff_184134cuda3std3__45__cpo3endE,@object
	.size		_ZN40_INTERNAL_4ee6f426_4_k_cu_6d5a37ff_184134cuda3std3__45__cpo3endE,(_ZN40_INTERNAL_4ee6f426_4_k_cu_6d5a37ff_184134cuda3std3__419piecewise_constructE - _ZN40_INTERNAL_4ee6f426_4_k_cu_6d5a37ff_184134cuda3std3__45__cpo3endE)
_ZN40_INTERNAL_4ee6f426_4_k_cu_6d5a37ff_184134cuda3std3__45__cpo3endE:
	.zero		1
	.type		_ZN40_INTERNAL_4ee6f426_4_k_cu_6d5a37ff_184134cuda3std3__419piecewise_constructE,@object
	.size		_ZN40_INTERNAL_4ee6f426_4_k_cu_6d5a37ff_184134cuda3std3__419piecewise_constructE,(_ZN40_INTERNAL_4ee6f426_4_k_cu_6d5a37ff_184134cuda3std3__45__cpo4cendE - _ZN40_INTERNAL_4ee6f426_4_k_cu_6d5a37ff_184134cuda3std3__419piecewise_constructE)
_ZN40_INTERNAL_4ee6f426_4_k_cu_6d5a37ff_184134cuda3std3__419piecewise_constructE:
	.zero		1
	.type		_ZN40_INTERNAL_4ee6f426_4_k_cu_6d5a37ff_184134cuda3std3__45__cpo4cendE,@object
	.size		_ZN40_INTERNAL_4ee6f426_4_k_cu_6d5a37ff_184134cuda3std3__45__cpo4cendE,(_ZN40_INTERNAL_4ee6f426_4_k_cu_6d5a37ff_184134cuda3std6ranges3__45__cpo4swapE - _ZN40_INTERNAL_4ee6f426_4_k_cu_6d5a37ff_184134cuda3std3__45__cpo4cendE)
_ZN40_INTERNAL_4ee6f426_4_k_cu_6d5a37ff_184134cuda3std3__45__cpo4cendE:
	.zero		1
	.type		_ZN40_INTERNAL_4ee6f426_4_k_cu_6d5a37ff_184134cuda3std6ranges3__45__cpo4swapE,@object
	.size		_ZN40_INTERNAL_4ee6f426_4_k_cu_6d5a37ff_184134cuda3std6ranges3__45__cpo4swapE,(.L_7 - _ZN40_INTERNAL_4ee6f426_4_k_cu_6d5a37ff_184134cuda3std6ranges3__45__cpo4swapE)
_ZN40_INTERNAL_4ee6f426_4_k_cu_6d5a37ff_184134cuda3std6ranges3__45__cpo4swapE:
	.zero		1
.L_7:


//--------------------- .nv.constant0._ZN7cutlass13device_kernelINS_4gemm6kernel13GemmUniversalIN4cute5tupleIJiiiiEEENS1_10collective13CollectiveMmaINS1_37MainloopSm90TmaGmmaWarpSpecializedFP8ILi28ENS5_IJNS4_1CILi2EEESB_NSA_ILi1EEEEEENS1_35KernelTmaWarpSpecializedCooperativeEEENS5_IJNSA_ILi128EEESG_NSA_ILi32EEEEEENS_12float_e5m2_tENS5_IJlSC_lEEESJ_SK_NS4_8TiledMMAINS4_8MMA_AtomIJNS4_4SM904GMMA31MMA_64x128x32_F32E5M2E5M2_SS_TNILNSO_7ScaleInE1ELSQ_1EEEEEENS4_6LayoutINS5_IJSB_SC_SC_EEENS5_IJSC_NSA_ILi0EEESV_EEEEENS5_IJNS4_10UnderscoreESY_SY_EEEEENS4_23SM90_TMA_LOAD_MULTICASTENS4_14ComposedLayoutINS4_7SwizzleILi1ELi4ELi3EEENS4_18smem_ptr_flag_bitsILi8EEENST_INS5_IJNSA_ILi8EEESH_EEENS5_IJSH_SC_EEEEEEEvNS4_8identityES11_S1B_vS1C_EENS_8epilogue10collective6detail29Sm90TmaWarpSpecializedAdapterINS1F_15DefaultEpilogueISJ_SK_SK_NS1E_6thread17LinearCombinationISJ_Li1EffLNS1J_9ScaleType4KindE0ELNS_15FloatRoundStyleE2ESJ_EENS1_15EpilogueDefaultEEEEEvvEEEEvNT_6ParamsE --------------------------
	.section	.nv.constant0._ZN7cutlass13device_kernelINS_4gemm6kernel13GemmUniversalIN4cute5tupleIJiiiiEEENS1_10collective13CollectiveMmaINS1_37MainloopSm90TmaGmmaWarpSpecializedFP8ILi28ENS5_IJNS4_1CILi2EEESB_NSA_ILi1EEEEEENS1_35KernelTmaWarpSpecializedCooperativeEEENS5_IJNSA_ILi128EEESG_NSA_ILi32EEEEEENS_12float_e5m2_tENS5_IJlSC_lEEESJ_SK_NS4_8TiledMMAINS4_8MMA_AtomIJNS4_4SM904GMMA31MMA_64x128x32_F32E5M2E5M2_SS_TNILNSO_7ScaleInE1ELSQ_1EEEEEENS4_6LayoutINS5_IJSB_SC_SC_EEENS5_IJSC_NSA_ILi0EEESV_EEEEENS5_IJNS4_10UnderscoreESY_SY_EEEEENS4_23SM90_TMA_LOAD_MULTICASTENS4_14ComposedLayoutINS4_7SwizzleILi1ELi4ELi3EEENS4_18smem_ptr_flag_bitsILi8EEENST_INS5_IJNSA_ILi8EEESH_EEENS5_IJSH_SC_EEEEEEEvNS4_8identityES11_S1B_vS1C_EENS_8epilogue10collective6detail29Sm90TmaWarpSpecializedAdapterINS1F_15DefaultEpilogueISJ_SK_SK_NS1E_6thread17LinearCombinationISJ_Li1EffLNS1J_9ScaleType4KindE0ELNS_15FloatRoundStyleE2ESJ_EENS1_15EpilogueDefaultEEEEEvvEEEEvNT_6ParamsE,"a",@progbits
	.sectionflags	@""
	.align	4
.nv.constant0._ZN7cutlass13device_kernelINS_4gemm6kernel13GemmUniversalIN4cute5tupleIJiiiiEEENS1_10collective13CollectiveMmaINS1_37MainloopSm90TmaGmmaWarpSpecializedFP8ILi28ENS5_IJNS4_1CILi2EEESB_NSA_ILi1EEEEEENS1_35KernelTmaWarpSpecializedCooperativeEEENS5_IJNSA_ILi128EEESG_NSA_ILi32EEEEEENS_12float_e5m2_tENS5_IJlSC_lEEESJ_SK_NS4_8TiledMMAINS4_8MMA_AtomIJNS4_4SM904GMMA31MMA_64x128x32_F32E5M2E5M2_SS_TNILNSO_7ScaleInE1ELSQ_1EEEEEENS4_6LayoutINS5_IJSB_SC_SC_EEENS5_IJSC_NSA_ILi0EEESV_EEEEENS5_IJNS4_10UnderscoreESY_SY_EEEEENS4_23SM90_TMA_LOAD_MULTICASTENS4_14ComposedLayoutINS4_7SwizzleILi1ELi4ELi3EEENS4_18smem_ptr_flag_bitsILi8EEENST_INS5_IJNSA_ILi8EEESH_EEENS5_IJSH_SC_EEEEEEEvNS4_8identityES11_S1B_vS1C_EENS_8epilogue10collective6detail29Sm90TmaWarpSpecializedAdapterINS1F_15DefaultEpilogueISJ_SK_SK_NS1E_6thread17LinearCombinationISJ_Li1EffLNS1J_9ScaleType4KindE0ELNS_15FloatRoundStyleE2ESJ_EENS1_15EpilogueDefaultEEEEEvvEEEEvNT_6ParamsE:
	.zero		1664


//--------------------- SYMBOLS --------------------------

	.type		.nv.reservedSmem.offset0,@object
	.size		.nv.reservedSmem.offset0,0x4
